	.target	sm_90a

	.elftype	@"ET_EXEC"


//--------------------- .note.nv.tkinfo           --------------------------
	.section	.note.nv.tkinfo,"",@"SHT_NOTE"
	.sectionflags	@"SHF_NOTE_NV_TKINFO"
	.tkinfo
        /*0018*/ 	.word	0x00000002
        /*0030*/ 	.string	""
        /*0030*/ 	.string	"ptxas"
        /*0030*/ 	.string	"Cuda compilation tools, release 13.0, V13.0.88"
        /*0030*/ 	.string	"Build cuda_13.0.r13.0/compiler.36424714_0"
        /*0030*/ 	.string	"-arch sm_90a -m 64 "



//--------------------- .note.nv.cuinfo           --------------------------
	.section	.note.nv.cuinfo,"",@"SHT_NOTE"
	.sectionflags	@"SHF_NOTE_NV_CUINFO"
        /*0018*/ 	.short	0x0002
        /*001a*/ 	.short	0x005a
        /*001c*/ 	.short	0x0082
	.zero		2


//--------------------- .nv.info                  --------------------------
	.section	.nv.info,"",@"SHT_CUDA_INFO"
	.align	4


	//----- nvinfo : EIATTR_REGCOUNT
	.align		4
        /*0000*/ 	.byte	0x04, 0x2f
        /*0002*/ 	.short	(.L_15 - .L_14)
	.align		4
.L_14:
        /*0004*/ 	.word	index@(_ZN7cutlass13device_kernelINS_4gemm6kernel13GemmUniversalIN4cute5tupleIJiiiiEEENS1_10collective13CollectiveMmaINS1_34MainloopSm90TmaGmmaWarpSpecializedILi4ENS5_IJNS4_1CILi2EEENSA_ILi1EEESC_EEENS1_35KernelTmaWarpSpecializedCooperativeEEENS5_IJNSA_ILi128EEENSA_ILi64EEESG_EEENS_10bfloat16_tENS5_IJlSC_lEEESJ_SK_NS4_8TiledMMAINS4_8MMA_AtomIJNS4_4SM904GMMA27MMA_64x64x16_F32BF16BF16_SSILNSO_5MajorE0ELSQ_0ELNSO_7ScaleInE1ELSR_1EEEEEENS4_6LayoutISD_NS5_IJSC_NSA_ILi0EEESV_EEEEENS5_IJNS4_10UnderscoreESY_SY_EEEEENS4_13SM90_TMA_LOADENS4_14ComposedLayoutINS4_7SwizzleILi3ELi4ELi3EEENS4_18smem_ptr_flag_bitsILi16EEENSU_INS5_IJNSA_ILi8EEESH_EEENS5_IJSH_SC_EEEEEEEvNS4_8identityENS4_23SM90_TMA_LOAD_MULTICASTES1B_vS1C_EENS_8epilogue10collective6detail29Sm90TmaWarpSpecializedAdapterINS1G_15DefaultEpilogueISJ_SK_SK_NS1F_6thread17LinearCombinationISJ_Li1EffLNS1K_9ScaleType4KindE0ELNS_15FloatRoundStyleE2ESJ_EENS1_15EpilogueDefaultEEEEEvvEEEEvNT_6ParamsE)
        /*0008*/ 	.word	0x000000a8


	//----- nvinfo : EIATTR_FRAME_SIZE
	.align		4
.L_15:
        /*000c*/ 	.byte	0x04, 0x11
        /*000e*/ 	.short	(.L_17 - .L_16)
	.align		4
.L_16:
        /*0010*/ 	.word	index@(_ZN7cutlass13device_kernelINS_4gemm6kernel13GemmUniversalIN4cute5tupleIJiiiiEEENS1_10collective13CollectiveMmaINS1_34MainloopSm90TmaGmmaWarpSpecializedILi4ENS5_IJNS4_1CILi2EEENSA_ILi1EEESC_EEENS1_35KernelTmaWarpSpecializedCooperativeEEENS5_IJNSA_ILi128EEENSA_ILi64EEESG_EEENS_10bfloat16_tENS5_IJlSC_lEEESJ_SK_NS4_8TiledMMAINS4_8MMA_AtomIJNS4_4SM904GMMA27MMA_64x64x16_F32BF16BF16_SSILNSO_5MajorE0ELSQ_0ELNSO_7ScaleInE1ELSR_1EEEEEENS4_6LayoutISD_NS5_IJSC_NSA_ILi0EEESV_EEEEENS5_IJNS4_10UnderscoreESY_SY_EEEEENS4_13SM90_TMA_LOADENS4_14ComposedLayoutINS4_7SwizzleILi3ELi4ELi3EEENS4_18smem_ptr_flag_bitsILi16EEENSU_INS5_IJNSA_ILi8EEESH_EEENS5_IJSH_SC_EEEEEEEvNS4_8identityENS4_23SM90_TMA_LOAD_MULTICASTES1B_vS1C_EENS_8epilogue10collective6detail29Sm90TmaWarpSpecializedAdapterINS1G_15DefaultEpilogueISJ_SK_SK_NS1F_6thread17LinearCombinationISJ_Li1EffLNS1K_9ScaleType4KindE0ELNS_15FloatRoundStyleE2ESJ_EENS1_15EpilogueDefaultEEEEEvvEEEEvNT_6ParamsE)
        /*0014*/ 	.word	0x00000000


	//----- nvinfo : EIATTR_MIN_STACK_SIZE
	.align		4
.L_17:
        /*0018*/ 	.byte	0x04, 0x12
        /*001a*/ 	.short	(.L_19 - .L_18)
	.align		4
.L_18:
        /*001c*/ 	.word	index@(_ZN7cutlass13device_kernelINS_4gemm6kernel13GemmUniversalIN4cute5tupleIJiiiiEEENS1_10collective13CollectiveMmaINS1_34MainloopSm90TmaGmmaWarpSpecializedILi4ENS5_IJNS4_1CILi2EEENSA_ILi1EEESC_EEENS1_35KernelTmaWarpSpecializedCooperativeEEENS5_IJNSA_ILi128EEENSA_ILi64EEESG_EEENS_10bfloat16_tENS5_IJlSC_lEEESJ_SK_NS4_8TiledMMAINS4_8MMA_AtomIJNS4_4SM904GMMA27MMA_64x64x16_F32BF16BF16_SSILNSO_5MajorE0ELSQ_0ELNSO_7ScaleInE1ELSR_1EEEEEENS4_6LayoutISD_NS5_IJSC_NSA_ILi0EEESV_EEEEENS5_IJNS4_10UnderscoreESY_SY_EEEEENS4_13SM90_TMA_LOADENS4_14ComposedLayoutINS4_7SwizzleILi3ELi4ELi3EEENS4_18smem_ptr_flag_bitsILi16EEENSU_INS5_IJNSA_ILi8EEESH_EEENS5_IJSH_SC_EEEEEEEvNS4_8identityENS4_23SM90_TMA_LOAD_MULTICASTES1B_vS1C_EENS_8epilogue10collective6detail29Sm90TmaWarpSpecializedAdapterINS1G_15DefaultEpilogueISJ_SK_SK_NS1F_6thread17LinearCombinationISJ_Li1EffLNS1K_9ScaleType4KindE0ELNS_15FloatRoundStyleE2ESJ_EENS1_15EpilogueDefaultEEEEEvvEEEEvNT_6ParamsE)
        /*0020*/ 	.word	0x00000000
.L_19:


//--------------------- .nv.compat                --------------------------
	.section	.nv.compat,"",@"SHT_CUDA_COMPAT_INFO"
	.align	4
        /*0000*/ 	.byte	0x02, 0x09, 0x01, 0x00, 0x02, 0x02, 0x04, 0x00, 0x02, 0x05, 0x05, 0x00, 0x03, 0x07, 0x01, 0x01
        /*0010*/ 	.byte	0x02, 0x03, 0x01, 0x00, 0x02, 0x06, 0x01, 0x00, 0x04, 0x0b, 0x08, 0x00, 0x00, 0x00, 0x00, 0x00
        /*0020*/ 	.byte	0x00, 0x00, 0x00, 0x00


//--------------------- .nv.info._ZN7cutlass13device_kernelINS_4gemm6kernel13GemmUniversalIN4cute5tupleIJiiiiEEENS1_10collective13CollectiveMmaINS1_34MainloopSm90TmaGmmaWarpSpecializedILi4ENS5_IJNS4_1CILi2EEENSA_ILi1EEESC_EEENS1_35KernelTmaWarpSpecializedCooperativeEEENS5_IJNSA_ILi128EEENSA_ILi64EEESG_EEENS_10bfloat16_tENS5_IJlSC_lEEESJ_SK_NS4_8TiledMMAINS4_8MMA_AtomIJNS4_4SM904GMMA27MMA_64x64x16_F32BF16BF16_SSILNSO_5MajorE0ELSQ_0ELNSO_7ScaleInE1ELSR_1EEEEEENS4_6LayoutISD_NS5_IJSC_NSA_ILi0EEESV_EEEEENS5_IJNS4_10UnderscoreESY_SY_EEEEENS4_13SM90_TMA_LOADENS4_14ComposedLayoutINS4_7SwizzleILi3ELi4ELi3EEENS4_18smem_ptr_flag_bitsILi16EEENSU_INS5_IJNSA_ILi8EEESH_EEENS5_IJSH_SC_EEEEEEEvNS4_8identityENS4_23SM90_TMA_LOAD_MULTICASTES1B_vS1C_EENS_8epilogue10collective6detail29Sm90TmaWarpSpecializedAdapterINS1G_15DefaultEpilogueISJ_SK_SK_NS1F_6thread17LinearCombinationISJ_Li1EffLNS1K_9ScaleType4KindE0ELNS_15FloatRoundStyleE2ESJ_EENS1_15EpilogueDefaultEEEEEvvEEEEvNT_6ParamsE --------------------------
	.section	.nv.info._ZN7cutlass13device_kernelINS_4gemm6kernel13GemmUniversalIN4cute5tupleIJiiiiEEENS1_10collective13CollectiveMmaINS1_34MainloopSm90TmaGmmaWarpSpecializedILi4ENS5_IJNS4_1CILi2EEENSA_ILi1EEESC_EEENS1_35KernelTmaWarpSpecializedCooperativeEEENS5_IJNSA_ILi128EEENSA_ILi64EEESG_EEENS_10bfloat16_tENS5_IJlSC_lEEESJ_SK_NS4_8TiledMMAINS4_8MMA_AtomIJNS4_4SM904GMMA27MMA_64x64x16_F32BF16BF16_SSILNSO_5MajorE0ELSQ_0ELNSO_7ScaleInE1ELSR_1EEEEEENS4_6LayoutISD_NS5_IJSC_NSA_ILi0EEESV_EEEEENS5_IJNS4_10UnderscoreESY_SY_EEEEENS4_13SM90_TMA_LOADENS4_14ComposedLayoutINS4_7SwizzleILi3ELi4ELi3EEENS4_18smem_ptr_flag_bitsILi16EEENSU_INS5_IJNSA_ILi8EEESH_EEENS5_IJSH_SC_EEEEEEEvNS4_8identityENS4_23SM90_TMA_LOAD_MULTICASTES1B_vS1C_EENS_8epilogue10collective6detail29Sm90TmaWarpSpecializedAdapterINS1G_15DefaultEpilogueISJ_SK_SK_NS1F_6thread17LinearCombinationISJ_Li1EffLNS1K_9ScaleType4KindE0ELNS_15FloatRoundStyleE2ESJ_EENS1_15EpilogueDefaultEEEEEvvEEEEvNT_6ParamsE,"",@"SHT_CUDA_INFO"
	.sectionflags	@""
	.align	4


	//----- nvinfo : EIATTR_CUDA_API_VERSION
	.align		4
        /*0000*/ 	.byte	0x04, 0x37
        /*0002*/ 	.short	(.L_21 - .L_20)
.L_20:
        /*0004*/ 	.word	0x00000082


	//----- nvinfo : EIATTR_KPARAM_INFO
	.align		4
.L_21:
        /*0008*/ 	.byte	0x04, 0x17
        /*000a*/ 	.short	(.L_23 - .L_22)
.L_22:
        /*000c*/ 	.word	0x00000000
        /*0010*/ 	.short	0x0000
        /*0012*/ 	.short	0x0070
        /*0014*/ 	.byte	0x00, 0xf0, 0x01, 0x10


	//----- nvinfo : EIATTR_SPARSE_MMA_MASK
	.align		4
.L_23:
        /*0018*/ 	.byte	0x03, 0x50
        /*001a*/ 	.short	0x0000


	//----- nvinfo : EIATTR_MAXREG_COUNT
	.align		4
        /*001c*/ 	.byte	0x03, 0x1b
        /*001e*/ 	.short	0x00a8


	//----- nvinfo : EIATTR_NUM_BARRIERS
	.align		4
        /*0020*/ 	.byte	0x02, 0x4c
        /*0022*/ 	.byte	0x01
	.zero		1


	//----- nvinfo : EIATTR_EXTERNS
	.align		4
        /*0024*/ 	.byte	0x04, 0x0f
        /*0026*/ 	.short	(.L_25 - .L_24)


	//   ....[0]....
	.align		4
.L_24:
        /*0028*/ 	.word	index@(__assertfail)


	//----- nvinfo : EIATTR_MERCURY_ISA_VERSION
	.align		4
.L_25:
        /*002c*/ 	.byte	0x03, 0x5f
        /*002e*/ 	.short	0x0101


	//----- nvinfo : EIATTR_INT_WARP_WIDE_INSTR_OFFSETS
	.align		4
        /*0030*/ 	.byte	0x04, 0x31
        /*0032*/ 	.short	(.L_27 - .L_26)


	//   ....[0]....
.L_26:
        /*0034*/ 	.word	0x00000490


	//   ....[1]....
        /*0038*/ 	.word	0x000004c0


	//   ....[2]....
        /*003c*/ 	.word	0x00000680


	//   ....[3]....
        /*0040*/ 	.word	0x00002280


	//----- nvinfo : EIATTR_COOP_GROUP_MASK_REGIDS
	.align		4
.L_27:
        /*0044*/ 	.byte	0x04, 0x29
        /*0046*/ 	.short	(.L_29 - .L_28)


	//   ....[0]....
.L_28:
        /*0048*/ 	.word	0xffffffff


	//   ....[1]....
        /*004c*/ 	.word	0xffffffff


	//   ....[2]....
        /*0050*/ 	.word	0xffffffff


	//   ....[3]....
        /*0054*/ 	.word	0xffffffff


	//   ....[4]....
        /*0058*/ 	.word	0xffffffff


	//   ....[5]....
        /*005c*/ 	.word	0xffffffff


	//----- nvinfo : EIATTR_COOP_GROUP_INSTR_OFFSETS
	.align		4
.L_29:
        /*0060*/ 	.byte	0x04, 0x28
        /*0062*/ 	.short	(.L_31 - .L_30)


	//   ....[0]....
.L_30:
        /*0064*/ 	.word	0x00000060


	//   ....[1]....
        /*0068*/ 	.word	0x00000070


	//   ....[2]....
        /*006c*/ 	.word	0x00000130


	//   ....[3]....
        /*0070*/ 	.word	0x000002d0


	//   ....[4]....
        /*0074*/ 	.word	0x00000800


	//   ....[5]....
        /*0078*/ 	.word	0x00001480


	//----- nvinfo : EIATTR_REG_RECONFIG
	.align		4
.L_31:
        /*007c*/ 	.byte	0x01, 0x54
	.zero		2


	//----- nvinfo : EIATTR_SYSCALL_OFFSETS
	.align		4
        /*0080*/ 	.byte	0x04, 0x46
        /*0082*/ 	.short	(.L_33 - .L_32)


	//   ....[0]....
.L_32:
        /*0084*/ 	.word	0x00001670


	//----- nvinfo : EIATTR_MBARRIER_INSTR_OFFSETS
	.align		4
.L_33:
        /*0088*/ 	.byte	0x04, 0x39
        /*008a*/ 	.short	(.L_35 - .L_34)


	//   ....[0]....
.L_34:
        /*008c*/ 	.word	0x00000230
        /*0090*/ 	.word	0x000000ff
        /*0094*/ 	.word	0x00000000
        /*0098*/ 	.short	0x0100
        /*009a*/ 	.byte	0x08
	.zero		1


	//   ....[1]....
        /*009c*/ 	.word	0x00000240
        /*00a0*/ 	.word	0x000000ff
        /*00a4*/ 	.word	0x00000020
        /*00a8*/ 	.short	0x0100
        /*00aa*/ 	.byte	0x08
	.zero		1


	//   ....[2]....
        /*00ac*/ 	.word	0x00000250
        /*00b0*/ 	.word	0x000000ff
        /*00b4*/ 	.word	0x00000008
        /*00b8*/ 	.short	0x0100
        /*00ba*/ 	.byte	0x08
	.zero		1


	//   ....[3]....
        /*00bc*/ 	.word	0x00000260
        /*00c0*/ 	.word	0x000000ff
        /*00c4*/ 	.word	0x00000028
        /*00c8*/ 	.short	0x0100
        /*00ca*/ 	.byte	0x08
	.zero		1


	//   ....[4]....
        /*00cc*/ 	.word	0x00000270
        /*00d0*/ 	.word	0x000000ff
        /*00d4*/ 	.word	0x00000010
        /*00d8*/ 	.short	0x0100
        /*00da*/ 	.byte	0x08
	.zero		1


	//   ....[5]....
        /*00dc*/ 	.word	0x00000280
        /*00e0*/ 	.word	0x000000ff
        /*00e4*/ 	.word	0x00000030
        /*00e8*/ 	.short	0x0100
        /*00ea*/ 	.byte	0x08
	.zero		1


	//   ....[6]....
        /*00ec*/ 	.word	0x00000290
        /*00f0*/ 	.word	0x000000ff
        /*00f4*/ 	.word	0x00000018
        /*00f8*/ 	.short	0x0100
        /*00fa*/ 	.byte	0x08
	.zero		1


	//   ....[7]....
        /*00fc*/ 	.word	0x000002a0
        /*0100*/ 	.word	0x000000ff
        /*0104*/ 	.word	0x00000038
        /*0108*/ 	.short	0x0100
        /*010a*/ 	.byte	0x08
	.zero		1


	//   ....[8]....
        /*010c*/ 	.word	0x00000720
        /*0110*/ 	.word	0x000000ff
        /*0114*/ 	.word	0x00000050
        /*0118*/ 	.short	0x0100
        /*011a*/ 	.byte	0x06
	.zero		1


	//   ....[9]....
        /*011c*/ 	.word	0x000007a0
        /*0120*/ 	.word	0x000000ff
        /*0124*/ 	.word	0x00000058
        /*0128*/ 	.short	0x0100
        /*012a*/ 	.byte	0x06
	.zero		1


	//   ....[10]....
        /*012c*/ 	.word	0x00001730
        /*0130*/ 	.word	0x00000003
        /*0134*/ 	.word	0x00000000
        /*0138*/ 	.short	0x010a
        /*013a*/ 	.byte	0x3f
	.zero		1


	//   ....[11]....
        /*013c*/ 	.word	0x00001790
        /*0140*/ 	.word	0x00000003
        /*0144*/ 	.word	0x00000000
        /*0148*/ 	.short	0x010a
        /*014a*/ 	.byte	0x3f
	.zero		1


	//   ....[12]....
        /*014c*/ 	.word	0x00001cd0
        /*0150*/ 	.word	0x00000005
        /*0154*/ 	.word	0x00000000
        /*0158*/ 	.short	0x010a
        /*015a*/ 	.byte	0x3f
	.zero		1


	//   ....[13]....
        /*015c*/ 	.word	0x00001d10
        /*0160*/ 	.word	0x00000005
        /*0164*/ 	.word	0x00000000
        /*0168*/ 	.short	0x010a
        /*016a*/ 	.byte	0x3f
	.zero		1


	//   ....[14]....
        /*016c*/ 	.word	0x00002130
        /*0170*/ 	.word	0x00000004
        /*0174*/ 	.word	0x00000000
        /*0178*/ 	.short	0x0101
        /*017a*/ 	.byte	0x3f
	.zero		1


	//   ....[15]....
        /*017c*/ 	.word	0x000022f0
        /*0180*/ 	.word	0x00000000
        /*0184*/ 	.word	0x00000000
        /*0188*/ 	.short	0x0101
        /*018a*/ 	.byte	0x3f
	.zero		1


	//   ....[16]....
        /*018c*/ 	.word	0x00005610
        /*0190*/ 	.word	0x00000017
        /*0194*/ 	.word	0x00000020
        /*0198*/ 	.short	0x010a
        /*019a*/ 	.byte	0x3f
	.zero		1


	//   ....[17]....
        /*019c*/ 	.word	0x00005a90
        /*01a0*/ 	.word	0x00000005
        /*01a4*/ 	.word	0x00000058
        /*01a8*/ 	.short	0x0101
        /*01aa*/ 	.byte	0x3f
	.zero		1


	//   ....[18]....
        /*01ac*/ 	.word	0x000061b0
        /*01b0*/ 	.word	0x00000007
        /*01b4*/ 	.word	0x00000000
        /*01b8*/ 	.short	0x010a
        /*01ba*/ 	.byte	0x3f
	.zero		1


	//   ....[19]....
        /*01bc*/ 	.word	0x00006230
        /*01c0*/ 	.word	0x00000006
        /*01c4*/ 	.word	0x00000000
        /*01c8*/ 	.short	0x010a
        /*01ca*/ 	.byte	0x3f
	.zero		1


	//   ....[20]....
        /*01cc*/ 	.word	0x000062c0
        /*01d0*/ 	.word	0x00000007
        /*01d4*/ 	.word	0x00000000
        /*01d8*/ 	.short	0x010a
        /*01da*/ 	.byte	0x3f
	.zero		1


	//   ....[21]....
        /*01dc*/ 	.word	0x00006350
        /*01e0*/ 	.word	0x00000005
        /*01e4*/ 	.word	0x00000000
        /*01e8*/ 	.short	0x010a
        /*01ea*/ 	.byte	0x3f
	.zero		1


	//   ....[22]....
        /*01ec*/ 	.word	0x000063b0
        /*01f0*/ 	.word	0x00000003
        /*01f4*/ 	.word	0x00000000
        /*01f8*/ 	.short	0x010a
        /*01fa*/ 	.byte	0x3f
	.zero		1


	//   ....[23]....
        /*01fc*/ 	.word	0x00006400
        /*0200*/ 	.word	0x00000005
        /*0204*/ 	.word	0x00000000
        /*0208*/ 	.short	0x010a
        /*020a*/ 	.byte	0x3f
	.zero		1


	//   ....[24]....
        /*020c*/ 	.word	0x000064d0
        /*0210*/ 	.word	0x00000017
        /*0214*/ 	.word	0x00000020
        /*0218*/ 	.short	0x010a
        /*021a*/ 	.byte	0x3f
	.zero		1


	//   ....[25]....
        /*021c*/ 	.word	0x000065a0
        /*0220*/ 	.word	0x00000007
        /*0224*/ 	.word	0x00000000
        /*0228*/ 	.short	0x010a
        /*022a*/ 	.byte	0x3f
	.zero		1


	//   ....[26]....
        /*022c*/ 	.word	0x000065f0
        /*0230*/ 	.word	0x00000006
        /*0234*/ 	.word	0x00000000
        /*0238*/ 	.short	0x010a
        /*023a*/ 	.byte	0x3f
	.zero		1


	//   ....[27]....
        /*023c*/ 	.word	0x00006640
        /*0240*/ 	.word	0x00000007
        /*0244*/ 	.word	0x00000000
        /*0248*/ 	.short	0x010a
        /*024a*/ 	.byte	0x3f
	.zero		1


	//----- nvinfo : EIATTR_NUM_MBARRIERS
	.align		4
.L_35:
        /*024c*/ 	.byte	0x03, 0x38
        /*024e*/ 	.short	0x000a


	//----- nvinfo : EIATTR_EXIT_INSTR_OFFSETS
	.align		4
        /*0250*/ 	.byte	0x04, 0x1c
        /*0252*/ 	.short	(.L_37 - .L_36)


	//   ....[0]....
.L_36:
        /*0254*/ 	.word	0x000009d0


	//   ....[1]....
        /*0258*/ 	.word	0x000011e0


	//   ....[2]....
        /*025c*/ 	.word	0x00004d90


	//   ....[3]....
        /*0260*/ 	.word	0x000052f0


	//   ....[4]....
        /*0264*/ 	.word	0x000063a0


	//----- nvinfo : EIATTR_MAX_THREADS
	.align		4
.L_37:
        /*0268*/ 	.byte	0x04, 0x05
        /*026a*/ 	.short	(.L_39 - .L_38)
.L_38:
        /*026c*/ 	.word	0x00000180
        /*0270*/ 	.word	0x00000001
        /*0274*/ 	.word	0x00000001


	//----- nvinfo : EIATTR_CRS_STACK_SIZE
	.align		4
.L_39:
        /*0278*/ 	.byte	0x04, 0x1e
        /*027a*/ 	.short	(.L_41 - .L_40)
.L_40:
        /*027c*/ 	.word	0x00000000


	//----- nvinfo : EIATTR_CBANK_PARAM_SIZE
	.align		4
.L_41:
        /*0280*/ 	.byte	0x03, 0x19
        /*0282*/ 	.short	0x0470


	//----- nvinfo : EIATTR_PARAM_CBANK
	.align		4
        /*0284*/ 	.byte	0x04, 0x0a
        /*0286*/ 	.short	(.L_43 - .L_42)
	.align		4
.L_42:
        /*0288*/ 	.word	index@(.nv.constant0._ZN7cutlass13device_kernelINS_4gemm6kernel13GemmUniversalIN4cute5tupleIJiiiiEEENS1_10collective13CollectiveMmaINS1_34MainloopSm90TmaGmmaWarpSpecializedILi4ENS5_IJNS4_1CILi2EEENSA_ILi1EEESC_EEENS1_35KernelTmaWarpSpecializedCooperativeEEENS5_IJNSA_ILi128EEENSA_ILi64EEESG_EEENS_10bfloat16_tENS5_IJlSC_lEEESJ_SK_NS4_8TiledMMAINS4_8MMA_AtomIJNS4_4SM904GMMA27MMA_64x64x16_F32BF16BF16_SSILNSO_5MajorE0ELSQ_0ELNSO_7ScaleInE1ELSR_1EEEEEENS4_6LayoutISD_NS5_IJSC_NSA_ILi0EEESV_EEEEENS5_IJNS4_10UnderscoreESY_SY_EEEEENS4_13SM90_TMA_LOADENS4_14ComposedLayoutINS4_7SwizzleILi3ELi4ELi3EEENS4_18smem_ptr_flag_bitsILi16EEENSU_INS5_IJNSA_ILi8EEESH_EEENS5_IJSH_SC_EEEEEEEvNS4_8identityENS4_23SM90_TMA_LOAD_MULTICASTES1B_vS1C_EENS_8epilogue10collective6detail29Sm90TmaWarpSpecializedAdapterINS1G_15DefaultEpilogueISJ_SK_SK_NS1F_6thread17LinearCombinationISJ_Li1EffLNS1K_9ScaleType4KindE0ELNS_15FloatRoundStyleE2ESJ_EENS1_15EpilogueDefaultEEEEEvvEEEEvNT_6ParamsE)
        /*028c*/ 	.short	0x0210
        /*028e*/ 	.short	0x0470


	//----- nvinfo : EIATTR_SW_WAR
	.align		4
.L_43:
        /*0290*/ 	.byte	0x04, 0x36
        /*0292*/ 	.short	(.L_45 - .L_44)
.L_44:
        /*0294*/ 	.word	0x00000008
.L_45:


//--------------------- .nv.callgraph             --------------------------
	.section	.nv.callgraph,"",@"SHT_CUDA_CALLGRAPH"
	.align	4
	.sectionentsize	8
	.align		4
        /*0000*/ 	.word	0x00000000
	.align		4
        /*0004*/ 	.word	0xffffffff
	.align		4
        /*0008*/ 	.word	index@(_ZN7cutlass13device_kernelINS_4gemm6kernel13GemmUniversalIN4cute5tupleIJiiiiEEENS1_10collective13CollectiveMmaINS1_34MainloopSm90TmaGmmaWarpSpecializedILi4ENS5_IJNS4_1CILi2EEENSA_ILi1EEESC_EEENS1_35KernelTmaWarpSpecializedCooperativeEEENS5_IJNSA_ILi128EEENSA_ILi64EEESG_EEENS_10bfloat16_tENS5_IJlSC_lEEESJ_SK_NS4_8TiledMMAINS4_8MMA_AtomIJNS4_4SM904GMMA27MMA_64x64x16_F32BF16BF16_SSILNSO_5MajorE0ELSQ_0ELNSO_7ScaleInE1ELSR_1EEEEEENS4_6LayoutISD_NS5_IJSC_NSA_ILi0EEESV_EEEEENS5_IJNS4_10UnderscoreESY_SY_EEEEENS4_13SM90_TMA_LOADENS4_14ComposedLayoutINS4_7SwizzleILi3ELi4ELi3EEENS4_18smem_ptr_flag_bitsILi16EEENSU_INS5_IJNSA_ILi8EEESH_EEENS5_IJSH_SC_EEEEEEEvNS4_8identityENS4_23SM90_TMA_LOAD_MULTICASTES1B_vS1C_EENS_8epilogue10collective6detail29Sm90TmaWarpSpecializedAdapterINS1G_15DefaultEpilogueISJ_SK_SK_NS1F_6thread17LinearCombinationISJ_Li1EffLNS1K_9ScaleType4KindE0ELNS_15FloatRoundStyleE2ESJ_EENS1_15EpilogueDefaultEEEEEvvEEEEvNT_6ParamsE)
	.align		4
        /*000c*/ 	.word	index@(__assertfail)
	.align		4
        /*0010*/ 	.word	0x00000000
	.align		4
        /*0014*/ 	.word	0xfffffffe
	.align		4
        /*0018*/ 	.word	0x00000000
	.align		4
        /*001c*/ 	.word	0xfffffffd
	.align		4
        /*0020*/ 	.word	0x00000000
	.align		4
        /*0024*/ 	.word	0xfffffffc


//--------------------- .nv.constant4             --------------------------
	.section	.nv.constant4,"a",@progbits
	.align	8
	.align		8
.nv.constant4:
        /*0000*/ 	.dword	__assertfail
	.align		8
        /*0008*/ 	.dword	__unnamed_1
	.align		8
        /*0010*/ 	.dword	_ZN39_INTERNAL_31bb989d_4_k_cu_5ca50bde_33354cuda3std3__45__cpo5beginE
	.align		8
        /*0018*/ 	.dword	_ZN39_INTERNAL_31bb989d_4_k_cu_5ca50bde_33354cuda3std3__45__cpo3endE
	.align		8
        /*0020*/ 	.dword	_ZN39_INTERNAL_31bb989d_4_k_cu_5ca50bde_33354cuda3std3__45__cpo6cbeginE
	.align		8
        /*0028*/ 	.dword	_ZN39_INTERNAL_31bb989d_4_k_cu_5ca50bde_33354cuda3std3__45__cpo4cendE
	.align		8
        /*0030*/ 	.dword	_ZN39_INTERNAL_31bb989d_4_k_cu_5ca50bde_33354cuda3std3__441_GLOBAL__N__31bb989d_4_k_cu_5ca50bde_33356ignoreE
	.align		8
        /*0038*/ 	.dword	_ZN39_INTERNAL_31bb989d_4_k_cu_5ca50bde_33354cuda3std3__419piecewise_constructE
	.align		8
        /*0040*/ 	.dword	_ZN39_INTERNAL_31bb989d_4_k_cu_5ca50bde_33354cuda3std3__48in_placeE
	.align		8
        /*0048*/ 	.dword	_ZN39_INTERNAL_31bb989d_4_k_cu_5ca50bde_33354cuda3std6ranges3__45__cpo4swapE
	.align		8
        /*0050*/ 	.dword	_ZN39_INTERNAL_31bb989d_4_k_cu_5ca50bde_33354cuda3std6ranges3__45__cpo9iter_moveE
	.align		8
        /*0058*/ 	.dword	_ZN39_INTERNAL_31bb989d_4_k_cu_5ca50bde_33354cute7productE
	.align		8
        /*0060*/ 	.dword	_ZN39_INTERNAL_31bb989d_4_k_cu_5ca50bde_33354cute1_E
	.align		8
        /*0068*/ 	.dword	$str$22
	.align		8
        /*0070*/ 	.dword	$str$23


//--------------------- .text._ZN7cutlass13device_kernelINS_4gemm6kernel13GemmUniversalIN4cute5tupleIJiiiiEEENS1_10collective13CollectiveMmaINS1_34MainloopSm90TmaGmmaWarpSpecializedILi4ENS5_IJNS4_1CILi2EEENSA_ILi1EEESC_EEENS1_35KernelTmaWarpSpecializedCooperativeEEENS5_IJNSA_ILi128EEENSA_ILi64EEESG_EEENS_10bfloat16_tENS5_IJlSC_lEEESJ_SK_NS4_8TiledMMAINS4_8MMA_AtomIJNS4_4SM904GMMA27MMA_64x64x16_F32BF16BF16_SSILNSO_5MajorE0ELSQ_0ELNSO_7ScaleInE1ELSR_1EEEEEENS4_6LayoutISD_NS5_IJSC_NSA_ILi0EEESV_EEEEENS5_IJNS4_10UnderscoreESY_SY_EEEEENS4_13SM90_TMA_LOADENS4_14ComposedLayoutINS4_7SwizzleILi3ELi4ELi3EEENS4_18smem_ptr_flag_bitsILi16EEENSU_INS5_IJNSA_ILi8EEESH_EEENS5_IJSH_SC_EEEEEEEvNS4_8identityENS4_23SM90_TMA_LOAD_MULTICASTES1B_vS1C_EENS_8epilogue10collective6detail29Sm90TmaWarpSpecializedAdapterINS1G_15DefaultEpilogueISJ_SK_SK_NS1F_6thread17LinearCombinationISJ_Li1EffLNS1K_9ScaleType4KindE0ELNS_15FloatRoundStyleE2ESJ_EENS1_15EpilogueDefaultEEEEEvvEEEEvNT_6ParamsE --------------------------
	.section	.text._ZN7cutlass13device_kernelINS_4gemm6kernel13GemmUniversalIN4cute5tupleIJiiiiEEENS1_10collective13CollectiveMmaINS1_34MainloopSm90TmaGmmaWarpSpecializedILi4ENS5_IJNS4_1CILi2EEENSA_ILi1EEESC_EEENS1_35KernelTmaWarpSpecializedCooperativeEEENS5_IJNSA_ILi128EEENSA_ILi64EEESG_EEENS_10bfloat16_tENS5_IJlSC_lEEESJ_SK_NS4_8TiledMMAINS4_8MMA_AtomIJNS4_4SM904GMMA27MMA_64x64x16_F32BF16BF16_SSILNSO_5MajorE0ELSQ_0ELNSO_7ScaleInE1ELSR_1EEEEEENS4_6LayoutISD_NS5_IJSC_NSA_ILi0EEESV_EEEEENS5_IJNS4_10UnderscoreESY_SY_EEEEENS4_13SM90_TMA_LOADENS4_14ComposedLayoutINS4_7SwizzleILi3ELi4ELi3EEENS4_18smem_ptr_flag_bitsILi16EEENSU_INS5_IJNSA_ILi8EEESH_EEENS5_IJSH_SC_EEEEEEEvNS4_8identityENS4_23SM90_TMA_LOAD_MULTICASTES1B_vS1C_EENS_8epilogue10collective6detail29Sm90TmaWarpSpecializedAdapterINS1G_15DefaultEpilogueISJ_SK_SK_NS1F_6thread17LinearCombinationISJ_Li1EffLNS1K_9ScaleType4KindE0ELNS_15FloatRoundStyleE2ESJ_EENS1_15EpilogueDefaultEEEEEvvEEEEvNT_6ParamsE,"ax",@progbits
	.align	128
.text._ZN7cutlass13device_kernelINS_4gemm6kernel13GemmUniversalIN4cute5tupleIJiiiiEEENS1_10collective13CollectiveMmaINS1_34MainloopSm90TmaGmmaWarpSpecializedILi4ENS5_IJNS4_1CILi2EEENSA_ILi1EEESC_EEENS1_35KernelTmaWarpSpecializedCooperativeEEENS5_IJNSA_ILi128EEENSA_ILi64EEESG_EEENS_10bfloat16_tENS5_IJlSC_lEEESJ_SK_NS4_8TiledMMAINS4_8MMA_AtomIJNS4_4SM904GMMA27MMA_64x64x16_F32BF16BF16_SSILNSO_5MajorE0ELSQ_0ELNSO_7ScaleInE1ELSR_1EEEEEENS4_6LayoutISD_NS5_IJSC_NSA_ILi0EEESV_EEEEENS5_IJNS4_10UnderscoreESY_SY_EEEEENS4_13SM90_TMA_LOADENS4_14ComposedLayoutINS4_7SwizzleILi3ELi4ELi3EEENS4_18smem_ptr_flag_bitsILi16EEENSU_INS5_IJNSA_ILi8EEESH_EEENS5_IJSH_SC_EEEEEEEvNS4_8identityENS4_23SM90_TMA_LOAD_MULTICASTES1B_vS1C_EENS_8epilogue10collective6detail29Sm90TmaWarpSpecializedAdapterINS1G_15DefaultEpilogueISJ_SK_SK_NS1F_6thread17LinearCombinationISJ_Li1EffLNS1K_9ScaleType4KindE0ELNS_15FloatRoundStyleE2ESJ_EENS1_15EpilogueDefaultEEEEEvvEEEEvNT_6ParamsE:
        .type           _ZN7cutlass13device_kernelINS_4gemm6kernel13GemmUniversalIN4cute5tupleIJiiiiEEENS1_10collective13CollectiveMmaINS1_34MainloopSm90TmaGmmaWarpSpecializedILi4ENS5_IJNS4_1CILi2EEENSA_ILi1EEESC_EEENS1_35KernelTmaWarpSpecializedCooperativeEEENS5_IJNSA_ILi128EEENSA_ILi64EEESG_EEENS_10bfloat16_tENS5_IJlSC_lEEESJ_SK_NS4_8TiledMMAINS4_8MMA_AtomIJNS4_4SM904GMMA27MMA_64x64x16_F32BF16BF16_SSILNSO_5MajorE0ELSQ_0ELNSO_7ScaleInE1ELSR_1EEEEEENS4_6LayoutISD_NS5_IJSC_NSA_ILi0EEESV_EEEEENS5_IJNS4_10UnderscoreESY_SY_EEEEENS4_13SM90_TMA_LOADENS4_14ComposedLayoutINS4_7SwizzleILi3ELi4ELi3EEENS4_18smem_ptr_flag_bitsILi16EEENSU_INS5_IJNSA_ILi8EEESH_EEENS5_IJSH_SC_EEEEEEEvNS4_8identityENS4_23SM90_TMA_LOAD_MULTICASTES1B_vS1C_EENS_8epilogue10collective6detail29Sm90TmaWarpSpecializedAdapterINS1G_15DefaultEpilogueISJ_SK_SK_NS1F_6thread17LinearCombinationISJ_Li1EffLNS1K_9ScaleType4KindE0ELNS_15FloatRoundStyleE2ESJ_EENS1_15EpilogueDefaultEEEEEvvEEEEvNT_6ParamsE,@function
        .size           _ZN7cutlass13device_kernelINS_4gemm6kernel13GemmUniversalIN4cute5tupleIJiiiiEEENS1_10collective13CollectiveMmaINS1_34MainloopSm90TmaGmmaWarpSpecializedILi4ENS5_IJNS4_1CILi2EEENSA_ILi1EEESC_EEENS1_35KernelTmaWarpSpecializedCooperativeEEENS5_IJNSA_ILi128EEENSA_ILi64EEESG_EEENS_10bfloat16_tENS5_IJlSC_lEEESJ_SK_NS4_8TiledMMAINS4_8MMA_AtomIJNS4_4SM904GMMA27MMA_64x64x16_F32BF16BF16_SSILNSO_5MajorE0ELSQ_0ELNSO_7ScaleInE1ELSR_1EEEEEENS4_6LayoutISD_NS5_IJSC_NSA_ILi0EEESV_EEEEENS5_IJNS4_10UnderscoreESY_SY_EEEEENS4_13SM90_TMA_LOADENS4_14ComposedLayoutINS4_7SwizzleILi3ELi4ELi3EEENS4_18smem_ptr_flag_bitsILi16EEENSU_INS5_IJNSA_ILi8EEESH_EEENS5_IJSH_SC_EEEEEEEvNS4_8identityENS4_23SM90_TMA_LOAD_MULTICASTES1B_vS1C_EENS_8epilogue10collective6detail29Sm90TmaWarpSpecializedAdapterINS1G_15DefaultEpilogueISJ_SK_SK_NS1F_6thread17LinearCombinationISJ_Li1EffLNS1K_9ScaleType4KindE0ELNS_15FloatRoundStyleE2ESJ_EENS1_15EpilogueDefaultEEEEEvvEEEEvNT_6ParamsE,(.L_x_133 - _ZN7cutlass13device_kernelINS_4gemm6kernel13GemmUniversalIN4cute5tupleIJiiiiEEENS1_10collective13CollectiveMmaINS1_34MainloopSm90TmaGmmaWarpSpecializedILi4ENS5_IJNS4_1CILi2EEENSA_ILi1EEESC_EEENS1_35KernelTmaWarpSpecializedCooperativeEEENS5_IJNSA_ILi128EEENSA_ILi64EEESG_EEENS_10bfloat16_tENS5_IJlSC_lEEESJ_SK_NS4_8TiledMMAINS4_8MMA_AtomIJNS4_4SM904GMMA27MMA_64x64x16_F32BF16BF16_SSILNSO_5MajorE0ELSQ_0ELNSO_7ScaleInE1ELSR_1EEEEEENS4_6LayoutISD_NS5_IJSC_NSA_ILi0EEESV_EEEEENS5_IJNS4_10UnderscoreESY_SY_EEEEENS4_13SM90_TMA_LOADENS4_14ComposedLayoutINS4_7SwizzleILi3ELi4ELi3EEENS4_18smem_ptr_flag_bitsILi16EEENSU_INS5_IJNSA_ILi8EEESH_EEENS5_IJSH_SC_EEEEEEEvNS4_8identityENS4_23SM90_TMA_LOAD_MULTICASTES1B_vS1C_EENS_8epilogue10collective6detail29Sm90TmaWarpSpecializedAdapterINS1G_15DefaultEpilogueISJ_SK_SK_NS1F_6thread17LinearCombinationISJ_Li1EffLNS1K_9ScaleType4KindE0ELNS_15FloatRoundStyleE2ESJ_EENS1_15EpilogueDefaultEEEEEvvEEEEvNT_6ParamsE)
        .other          _ZN7cutlass13device_kernelINS_4gemm6kernel13GemmUniversalIN4cute5tupleIJiiiiEEENS1_10collective13CollectiveMmaINS1_34MainloopSm90TmaGmmaWarpSpecializedILi4ENS5_IJNS4_1CILi2EEENSA_ILi1EEESC_EEENS1_35KernelTmaWarpSpecializedCooperativeEEENS5_IJNSA_ILi128EEENSA_ILi64EEESG_EEENS_10bfloat16_tENS5_IJlSC_lEEESJ_SK_NS4_8TiledMMAINS4_8MMA_AtomIJNS4_4SM904GMMA27MMA_64x64x16_F32BF16BF16_SSILNSO_5MajorE0ELSQ_0ELNSO_7ScaleInE1ELSR_1EEEEEENS4_6LayoutISD_NS5_IJSC_NSA_ILi0EEESV_EEEEENS5_IJNS4_10UnderscoreESY_SY_EEEEENS4_13SM90_TMA_LOADENS4_14ComposedLayoutINS4_7SwizzleILi3ELi4ELi3EEENS4_18smem_ptr_flag_bitsILi16EEENSU_INS5_IJNSA_ILi8EEESH_EEENS5_IJSH_SC_EEEEEEEvNS4_8identityENS4_23SM90_TMA_LOAD_MULTICASTES1B_vS1C_EENS_8epilogue10collective6detail29Sm90TmaWarpSpecializedAdapterINS1G_15DefaultEpilogueISJ_SK_SK_NS1F_6thread17LinearCombinationISJ_Li1EffLNS1K_9ScaleType4KindE0ELNS_15FloatRoundStyleE2ESJ_EENS1_15EpilogueDefaultEEEEEvvEEEEvNT_6ParamsE,@"STO_CUDA_ENTRY STV_DEFAULT"
_ZN7cutlass13device_kernelINS_4gemm6kernel13GemmUniversalIN4cute5tupleIJiiiiEEENS1_10collective13CollectiveMmaINS1_34MainloopSm90TmaGmmaWarpSpecializedILi4ENS5_IJNS4_1CILi2EEENSA_ILi1EEESC_EEENS1_35KernelTmaWarpSpecializedCooperativeEEENS5_IJNSA_ILi128EEENSA_ILi64EEESG_EEENS_10bfloat16_tENS5_IJlSC_lEEESJ_SK_NS4_8TiledMMAINS4_8MMA_AtomIJNS4_4SM904GMMA27MMA_64x64x16_F32BF16BF16_SSILNSO_5MajorE0ELSQ_0ELNSO_7ScaleInE1ELSR_1EEEEEENS4_6LayoutISD_NS5_IJSC_NSA_ILi0EEESV_EEEEENS5_IJNS4_10UnderscoreESY_SY_EEEEENS4_13SM90_TMA_LOADENS4_14ComposedLayoutINS4_7SwizzleILi3ELi4ELi3EEENS4_18smem_ptr_flag_bitsILi16EEENSU_INS5_IJNSA_ILi8EEESH_EEENS5_IJSH_SC_EEEEEEEvNS4_8identityENS4_23SM90_TMA_LOAD_MULTICASTES1B_vS1C_EENS_8epilogue10collective6detail29Sm90TmaWarpSpecializedAdapterINS1G_15DefaultEpilogueISJ_SK_SK_NS1F_6thread17LinearCombinationISJ_Li1EffLNS1K_9ScaleType4KindE0ELNS_15FloatRoundStyleE2ESJ_EENS1_15EpilogueDefaultEEEEEvvEEEEvNT_6ParamsE:
[----:B------:R-:W0:Y:S01]  /*0000*/  LDC R1, c[0x0][0x28] ;  /* 0x00000a00ff017b82 */ /* 0x000e220000000800 */
[----:B------:R-:W1:Y:S01]  /*0010*/  S2R R63, SR_TID.X ;  /* 0x00000000003f7919 */ /* 0x000e620000002100 */
[----:B------:R-:W-:Y:S01]  /*0020*/  ELECT P0, URZ, PT ;  /* 0x00000000003f782f */ /* 0x000fe20003800000 */
[----:B------:R-:W-:Y:S01]  /*0030*/  BSSY B0, `(.L_x_0) ;  /* 0x000000f000007945 */ /* 0x000fe20003800000 */
[--C-:B-1----:R-:W-:Y:S02]  /*0040*/  SHF.R.U32.HI R0, RZ, 0x5, R63.reuse ;  /* 0x00000005ff007819 */ /* 0x102fe4000001163f */
[----:B------:R-:W-:-:S03]  /*0050*/  SHF.R.U32.HI R6, RZ, 0x7, R63 ;  /* 0x00000007ff067819 */ /* 0x000fc6000001163f */
[----:B------:R-:W1:Y:S04]  /*0060*/  SHFL.IDX PT, R3, R0, RZ, 0x1f ;  /* 0x00001fff00037589 */ /* 0x000e6800000e0000 */
[----:B------:R2:W3:Y:S01]  /*0070*/  SHFL.IDX PT, R2, R6, RZ, 0x1f ;  /* 0x00001fff06027589 */ /* 0x0004e200000e0000 */
[----:B-1----:R-:W-:-:S13]  /*0080*/  ISETP.NE.OR P0, PT, R3, RZ, !P0 ;  /* 0x000000ff0300720c */ /* 0x002fda0004705670 */
[----:B0-23--:R-:W-:Y:S05]  /*0090*/  @P0 BRA `(.L_x_1) ;  /* 0x0000000000200947 */ /* 0x00dfea0003800000 */
[----:B------:R-:W-:Y:S02]  /*00a0*/  ULDC.64 UR4, c[0x0][0x198] ;  /* 0x0000660000047ab9 */ /* 0x000fe40000000a00 */
[----:B------:R-:W-:Y:S02]  /*00b0*/  UIADD3 UR6, UP0, UR4, 0xf0, URZ ;  /* 0x000000f004067890 */ /* 0x000fe4000ff1e03f */
[----:B------:R-:W-:Y:S02]  /*00c0*/  UIADD3 UR4, UP1, UR4, 0x1f0, URZ ;  /* 0x000001f004047890 */ /* 0x000fe4000ff3e03f */
[----:B------:R-:W-:Y:S02]  /*00d0*/  UIADD3.X UR7, URZ, UR5, URZ, UP0, !UPT ;  /* 0x000000053f077290 */ /* 0x000fe400087fe43f */
[----:B------:R-:W-:-:S07]  /*00e0*/  UIADD3.X UR5, URZ, UR5, URZ, UP1, !UPT ;  /* 0x000000053f057290 */ /* 0x000fce0008ffe43f */
[----:B------:R0:W-:Y:S02]  /*00f0*/  UTMACCTL.PF [UR6] ;  /* 0x00000000060079b9 */ /* 0x0001e40008040000 */
[----:B------:R0:W-:Y:S02]  /*0100*/  UTMACCTL.PF [UR4] ;  /* 0x00000000040079b9 */ /* 0x0001e40008040000 */
[----:B0-----:R-:W-:Y:S01]  /*0110*/  NOP ;  /* 0x0000000000007918 */ /* 0x001fe20000000000 */
.L_x_1:
[----:B------:R-:W-:Y:S05]  /*0120*/  BSYNC B0 ;  /* 0x0000000000007941 */ /* 0x000fea0003800000 */
.L_x_0:
[----:B------:R-:W0:Y:S02]  /*0130*/  SHFL.IDX PT, R5, R0, RZ, 0x1f ;  /* 0x00001fff00057589 */ /* 0x000e2400000e0000 */
[----:B0-----:R-:W-:-:S13]  /*0140*/  ISETP.NE.AND P0, PT, R5, RZ, PT ;  /* 0x000000ff0500720c */ /* 0x001fda0003f05270 */
[----:B------:R-:W-:Y:S05]  /*0150*/  @P0 BRA `(.L_x_2) ;  /* 0x0000000000580947 */ /* 0x000fea0003800000 */
[----:B------:R-:W0:Y:S01]  /*0160*/  S2UR UR8, SR_CgaCtaId ;  /* 0x00000000000879c3 */ /* 0x000e220000008800 */
[----:B------:R-:W-:Y:S01]  /*0170*/  UMOV UR4, 0x400 ;  /* 0x0000040000047882 */ /* 0x000fe20000000000 */
[----:B------:R-:W-:Y:S01]  /*0180*/  UMOV UR5, 0x1 ;  /* 0x0000000100057882 */ /* 0x000fe20000000000 */
[----:B------:R-:W-:Y:S01]  /*0190*/  UMOV UR6, 0x4 ;  /* 0x0000000400067882 */ /* 0x000fe20000000000 */
[----:B------:R-:W-:Y:S01]  /*01a0*/  ELECT P0, URZ, PT ;  /* 0x00000000003f782f */ /* 0x000fe20003800000 */
[----:B------:R-:W-:-:S04]  /*01b0*/  UIADD3 UR6, -UR6, 0x100000, URZ ;  /* 0x0010000006067890 */ /* 0x000fc8000fffe13f */
[----:B------:R-:W-:Y:S02]  /*01c0*/  USHF.L.U32 UR7, UR6, 0xb, URZ ;  /* 0x0000000b06077899 */ /* 0x000fe4000800063f */
[----:B------:R-:W-:Y:S02]  /*01d0*/  USHF.L.U32 UR6, UR6, 0x1, URZ ;  /* 0x0000000106067899 */ /* 0x000fe4000800063f */
[----:B0-----:R-:W-:Y:S02]  /*01e0*/  ULEA UR8, UR8, UR4, 0x18 ;  /* 0x0000000408087291 */ /* 0x001fe4000f8ec03f */
[----:B------:R-:W-:-:S04]  /*01f0*/  UIADD3 UR4, -UR5, 0x100000, URZ ;  /* 0x0010000005047890 */ /* 0x000fc8000fffe13f */
[----:B------:R-:W-:Y:S02]  /*0200*/  USHF.L.U32 UR5, UR4, 0xb, URZ ;  /* 0x0000000b04057899 */ /* 0x000fe4000800063f */
[----:B------:R-:W-:Y:S01]  /*0210*/  USHF.L.U32 UR4, UR4, 0x1, URZ ;  /* 0x0000000104047899 */ /* 0x000fe2000800063f */
[----:B------:R-:W0:Y:S11]  /*0220*/  FENCE.VIEW.ASYNC.S ;  /* 0x00000000000073c6 */ /* 0x000e360000000000 */
[----:B0-----:R0:W1:Y:S01]  /*0230*/  SYNCS.EXCH.64 URZ, [UR8], UR4 ;  /* 0x00000004083f75b2 */ /* 0x0010620008000100 */
[----:B------:R0:W2:Y:S01]  /*0240*/  SYNCS.EXCH.64 URZ, [UR8+0x20], UR6 ;  /* 0x00002006083f75b2 */ /* 0x0000a20008000100 */
[----:B------:R0:W3:Y:S01]  /*0250*/  SYNCS.EXCH.64 URZ, [UR8+0x8], UR4 ;  /* 0x00000804083f75b2 */ /* 0x0000e20008000100 */
[----:B------:R0:W4:Y:S01]  /*0260*/  SYNCS.EXCH.64 URZ, [UR8+0x28], UR6 ;  /* 0x00002806083f75b2 */ /* 0x0001220008000100 */
[----:B------:R0:W0:Y:S01]  /*0270*/  SYNCS.EXCH.64 URZ, [UR8+0x10], UR4 ;  /* 0x00001004083f75b2 */ /* 0x0000220008000100 */
[----:B------:R0:W0:Y:S01]  /*0280*/  SYNCS.EXCH.64 URZ, [UR8+0x30], UR6 ;  /* 0x00003006083f75b2 */ /* 0x0000220008000100 */
[----:B------:R0:W0:Y:S01]  /*0290*/  SYNCS.EXCH.64 URZ, [UR8+0x18], UR4 ;  /* 0x00001804083f75b2 */ /* 0x0000220008000100 */
[----:B------:R0:W0:Y:S01]  /*02a0*/  SYNCS.EXCH.64 URZ, [UR8+0x38], UR6 ;  /* 0x00003806083f75b2 */ /* 0x0000220008000100 */
[----:B------:R-:W-:Y:S01]  /*02b0*/  NOP ;  /* 0x0000000000007918 */ /* 0x000fe20000000000 */
.L_x_2:
[----:B------:R-:W-:Y:S01]  /*02c0*/  SHF.R.S32.HI R4, RZ, 0x1f, R63 ;  /* 0x0000001fff047819 */ /* 0x000fe2000001143f */
[----:B------:R-:W5:Y:S01]  /*02d0*/  SHFL.IDX PT, R0, R0, RZ, 0x1f ;  /* 0x00001fff00007589 */ /* 0x000f6200000e0000 */
[----:B0-----:R-:W0:Y:S01]  /*02e0*/  S2UR UR8, SR_CTAID.X ;  /* 0x00000000000879c3 */ /* 0x001e220000002500 */
[----:B------:R-:W-:Y:S02]  /*02f0*/  ELECT P0, URZ, PT ;  /* 0x00000000003f782f */ /* 0x000fe40003800000 */
[----:B------:R-:W-:Y:S01]  /*0300*/  LEA.HI R4, R4, R63, RZ, 0x7 ;  /* 0x0000003f04047211 */ /* 0x000fe200078f38ff */
[----:B------:R-:W-:Y:S01]  /*0310*/  ULDC UR4, c[0x0][0x150] ;  /* 0x0000540000047ab9 */ /* 0x000fe20000000800 */
[----:B------:R-:W-:Y:S01]  /*0320*/  SHF.R.S32.HI R10, RZ, 0x1f, R5 ;  /* 0x0000001fff0a7819 */ /* 0x000fe20000011405 */
[----:B------:R-:W-:Y:S01]  /*0330*/  NOP ;  /* 0x0000000000007918 */ /* 0x000fe20000000000 */
[----:B------:R-:W-:Y:S01]  /*0340*/  LOP3.LUT R4, R4, 0xffffff80, RZ, 0xc0, !PT ;  /* 0xffffff8004047812 */ /* 0x000fe200078ec0ff */
[----:B------:R-:W-:Y:S01]  /*0350*/  NOP ;  /* 0x0000000000007918 */ /* 0x000fe20000000000 */
[----:B------:R-:W-:Y:S01]  /*0360*/  LEA.HI R10, R10, R5, RZ, 0x2 ;  /* 0x000000050a0a7211 */ /* 0x000fe200078f10ff */
[----:B------:R-:W1:Y:S01]  /*0370*/  LDC R12, c[0x0][0x144] ;  /* 0x00005100ff0c7b82 */ /* 0x000e620000000800 */
[----:B------:R-:W-:Y:S01]  /*0380*/  IMAD.MOV.U32 R22, RZ, RZ, 0x1 ;  /* 0x00000001ff167424 */ /* 0x000fe200078e00ff */
[----:B------:R-:W-:Y:S01]  /*0390*/  ISETP.NE.AND P3, PT, R2, RZ, PT ;  /* 0x000000ff0200720c */ /* 0x000fe20003f65270 */
[----:B------:R-:W-:Y:S01]  /*03a0*/  IMAD.IADD R8, R63, 0x1, -R4 ;  /* 0x000000013f087824 */ /* 0x000fe200078e0a04 */
[----:B------:R-:W-:Y:S01]  /*03b0*/  LOP3.LUT R10, R10, 0x3ffffffc, RZ, 0xc0, !PT ;  /* 0x3ffffffc0a0a7812 */ /* 0x000fe200078ec0ff */
[----:B------:R-:W2:Y:S03]  /*03c0*/  S2R R4, SR_CTAID.Y ;  /* 0x0000000000047919 */ /* 0x000ea60000002600 */
[----:B------:R-:W-:Y:S01]  /*03d0*/  SHF.R.S32.HI R7, RZ, 0x1f, R8 ;  /* 0x0000001fff077819 */ /* 0x000fe20000011408 */
[----:B------:R-:W-:Y:S01]  /*03e0*/  IMAD.IADD R10, R5, 0x1, -R10 ;  /* 0x00000001050a7824 */ /* 0x000fe200078e0a0a */
[----:B------:R-:W3:Y:S02]  /*03f0*/  LDC R14, c[0x0][0x140] ;  /* 0x00005000ff0e7b82 */ /* 0x000ee40000000800 */
[----:B------:R-:W-:-:S02]  /*0400*/  LEA.HI R7, R7, R8, RZ, 0x3 ;  /* 0x0000000807077211 */ /* 0x000fc400078f18ff */
[----:B-----5:R-:W-:Y:S02]  /*0410*/  ISETP.NE.OR P0, PT, R0, RZ, !P0 ;  /* 0x000000ff0000720c */ /* 0x020fe40004705670 */
[--C-:B------:R-:W-:Y:S02]  /*0420*/  SHF.R.S32.HI R0, RZ, 0x3, R7.reuse ;  /* 0x00000003ff007819 */ /* 0x100fe40000011407 */
[----:B0-----:R-:W-:Y:S02]  /*0430*/  I2FP.F32.U32 R9, UR8 ;  /* 0x0000000800097c45 */ /* 0x001fe40008201000 */
[----:B------:R-:W-:-:S03]  /*0440*/  SHF.R.S32.HI R7, RZ, 0x1f, R7 ;  /* 0x0000001fff077819 */ /* 0x000fc60000011407 */
[----:B------:R-:W-:Y:S01]  /*0450*/  FMUL R11, R9, UR4 ;  /* 0x00000004090b7c20 */ /* 0x000fe20008400000 */
[----:B------:R-:W-:Y:S01]  /*0460*/  LEA.HI R7, R7, R0, RZ, 0x2 ;  /* 0x0000000007077211 */ /* 0x000fe200078f10ff */
[----:B------:R-:W-:Y:S01]  /*0470*/  ULDC UR4, c[0x0][0x154] ;  /* 0x0000550000047ab9 */ /* 0x000fe20000000800 */
[----:B------:R-:W0:Y:S01]  /*0480*/  LDC R9, c[0x0][0x148] ;  /* 0x00005200ff097b82 */ /* 0x000e220000000800 */
[----:B------:R-:W-:Y:S01]  /*0490*/  VOTEU.ALL UP0, P0 ;  /* 0x00000000003f7886 */ /* 0x000fe20000000000 */
[----:B------:R-:W-:Y:S01]  /*04a0*/  LOP3.LUT R7, R7, 0xfffffffc, RZ, 0xc0, !PT ;  /* 0xfffffffc07077812 */ /* 0x000fe200078ec0ff */
[----:B------:R-:W5:Y:S01]  /*04b0*/  F2I.U32.TRUNC.NTZ R11, R11 ;  /* 0x0000000b000b7305 */ /* 0x000f62000020f000 */
[----:B------:R-:W-:Y:S02]  /*04c0*/  VOTEU.ALL UP1, P0 ;  /* 0x00000000003f7886 */ /* 0x000fe40000020000 */
[----:B------:R-:W-:Y:S01]  /*04d0*/  @!UP0 UMOV UR6, 0x400 ;  /* 0x0000040000068882 */ /* 0x000fe20000000000 */
[----:B------:R-:W-:Y:S01]  /*04e0*/  IMAD.IADD R7, R0, 0x1, -R7 ;  /* 0x0000000100077824 */ /* 0x000fe200078e0a07 */
[----:B------:R-:W4:Y:S01]  /*04f0*/  @!UP0 S2UR UR7, SR_CgaCtaId ;  /* 0x00000000000789c3 */ /* 0x000f220000008800 */
[----:B------:R-:W-:-:S02]  /*0500*/  SHF.R.S32.HI R0, RZ, 0x1f, R3 ;  /* 0x0000001fff007819 */ /* 0x000fc40000011403 */
[----:B------:R-:W-:Y:S01]  /*0510*/  IMAD R10, R10, 0x4, R7 ;  /* 0x000000040a0a7824 */ /* 0x000fe200078e0207 */
[----:B--2---:R-:W-:Y:S02]  /*0520*/  I2FP.F32.U32 R13, R4 ;  /* 0x00000004000d7245 */ /* 0x004fe40000201000 */
[----:B------:R-:W-:Y:S01]  /*0530*/  LEA.HI R0, R0, R3, RZ, 0x2 ;  /* 0x0000000300007211 */ /* 0x000fe200078f10ff */
[C---:B------:R-:W-:Y:S01]  /*0540*/  IMAD.SHL.U32 R19, R10.reuse, 0x4, RZ ;  /* 0x000000040a137824 */ /* 0x040fe200078e00ff */
[----:B------:R-:W-:Y:S01]  /*0550*/  LEA.HI R7, R10, R10, RZ, 0x1 ;  /* 0x0000000a0a077211 */ /* 0x000fe200078f08ff */
[----:B------:R-:W-:Y:S01]  /*0560*/  FMUL R13, R13, UR4 ;  /* 0x000000040d0d7c20 */ /* 0x000fe20008400000 */
[----:B-----5:R-:W-:Y:S01]  /*0570*/  IMAD.MOV R15, RZ, RZ, -R11 ;  /* 0x000000ffff0f7224 */ /* 0x020fe200078e0a0b */
[----:B------:R-:W-:Y:S01]  /*0580*/  LOP3.LUT R0, R0, 0xfffffffc, RZ, 0xc0, !PT ;  /* 0xfffffffc00007812 */ /* 0x000fe200078ec0ff */
[----:B------:R-:W-:Y:S01]  /*0590*/  UMOV UR4, 0x20 ;  /* 0x0000002000047882 */ /* 0x000fe20000000000 */
[----:B------:R-:W-:Y:S01]  /*05a0*/  LOP3.LUT R11, R7, 0xfffffffe, RZ, 0xc0, !PT ;  /* 0xfffffffe070b7812 */ /* 0x000fe200078ec0ff */
[----:B-1----:R-:W-:Y:S01]  /*05b0*/  IMAD R7, R12, R15, UR8 ;  /* 0x000000080c077e24 */ /* 0x002fe2000f8e020f */
[----:B------:R-:W1:Y:S01]  /*05c0*/  F2I.U32.TRUNC.NTZ R13, R13 ;  /* 0x0000000d000d7305 */ /* 0x000e62000020f000 */
[----:B------:R-:W-:Y:S01]  /*05d0*/  IMAD.IADD R3, R3, 0x1, -R0 ;  /* 0x0000000103037824 */ /* 0x000fe200078e0a00 */
[C---:B------:R-:W-:Y:S01]  /*05e0*/  LOP3.LUT R19, R10.reuse, 0xc, R19, 0x78, !PT ;  /* 0x0000000c0a137812 */ /* 0x040fe200078e7813 */
[----:B------:R-:W-:Y:S01]  /*05f0*/  IMAD.IADD R12, R10, 0x1, -R11 ;  /* 0x000000010a0c7824 */ /* 0x000fe200078e0a0b */
[----:B------:R-:W-:-:S04]  /*0600*/  @!UP0 UIADD3 UR4, -UR4, 0x100000, URZ ;  /* 0x0010000004048890 */ /* 0x000fc8000fffe13f */
[----:B------:R-:W-:Y:S02]  /*0610*/  @!UP0 USHF.L.U32 UR5, UR4, 0xb, URZ ;  /* 0x0000000b04058899 */ /* 0x000fe4000800063f */
[----:B------:R-:W-:Y:S01]  /*0620*/  @!UP0 USHF.L.U32 UR4, UR4, 0x1, URZ ;  /* 0x0000000104048899 */ /* 0x000fe2000800063f */
[----:B---3--:R-:W-:Y:S02]  /*0630*/  ISETP.EQ.U32.AND P2, PT, R14, 0x1, PT ;  /* 0x000000010e00780c */ /* 0x008fe40003f42070 */
[C---:B------:R-:W-:Y:S02]  /*0640*/  ISETP.NE.AND P1, PT, R3.reuse, 0x3, PT ;  /* 0x000000030300780c */ /* 0x040fe40003f25270 */
[----:B------:R-:W-:Y:S01]  /*0650*/  ISETP.NE.AND P4, PT, R12, R7, PT ;  /* 0x000000070c00720c */ /* 0x000fe20003f85270 */
[----:B----4-:R-:W-:Y:S01]  /*0660*/  @!UP0 ULEA UR6, UR7, UR6, 0x18 ;  /* 0x0000000607068291 */ /* 0x010fe2000f8ec03f */
[----:B------:R-:W-:Y:S01]  /*0670*/  ISETP.EQ.OR P1, PT, R3, RZ, !P1 ;  /* 0x000000ff0300720c */ /* 0x000fe20004f22670 */
[----:B------:R-:W-:Y:S01]  /*0680*/  VOTEU.ALL UP0, P0 ;  /* 0x00000000003f7886 */ /* 0x000fe20000000000 */
[----:B------:R-:W-:Y:S01]  /*0690*/  LOP3.LUT P0, RZ, R8, 0x7, RZ, 0xc0, !PT ;  /* 0x0000000708ff7812 */ /* 0x000fe2000780c0ff */
[C---:B------:R-:W-:Y:S01]  /*06a0*/  VIADD R8, R2.reuse, 0xffffffff ;  /* 0xffffffff02087836 */ /* 0x040fe20000000000 */
[----:B------:R-:W-:Y:S01]  /*06b0*/  ISETP.EQ.AND P1, PT, R2, RZ, P1 ;  /* 0x000000ff0200720c */ /* 0x000fe20000f22270 */
[----:B-1----:R-:W-:Y:S01]  /*06c0*/  IMAD.MOV R23, RZ, RZ, -R13 ;  /* 0x000000ffff177224 */ /* 0x002fe200078e0a0d */
[----:B------:R-:W-:-:S02]  /*06d0*/  ISETP.LT.U32.AND P0, PT, R19, 0x2, !P0 ;  /* 0x000000021300780c */ /* 0x000fc40004701070 */
[----:B------:R-:W-:Y:S01]  /*06e0*/  ISETP.GE.U32.AND P6, PT, R8, 0x2, PT ;  /* 0x000000020800780c */ /* 0x000fe20003fc6070 */
[----:B0-----:R-:W-:Y:S01]  /*06f0*/  IMAD R11, R9, R23, R4 ;  /* 0x00000017090b7224 */ /* 0x001fe200078e0204 */
[----:B------:R-:W-:Y:S01]  /*0700*/  SEL R18, RZ, 0x1, !P1 ;  /* 0x00000001ff127807 */ /* 0x000fe20004800000 */
[----:B------:R-:W0:Y:S02]  /*0710*/  FENCE.VIEW.ASYNC.S ;  /* 0x00000000000073c6 */ /* 0x000e240000000000 */
[----:B0-----:R0:W1:Y:S01]  /*0720*/  @!UP0 SYNCS.EXCH.64 URZ, [UR6+0x50], UR4 ;  /* 0x00005004063f85b2 */ /* 0x0010620008000100 */
[----:B------:R-:W-:Y:S02]  /*0730*/  @P4 LEA.HI R0, R19, R19, RZ, 0x1 ;  /* 0x0000001313004211 */ /* 0x000fe400078f08ff */
[----:B------:R-:W-:Y:S02]  /*0740*/  SEL R18, R18, 0x2, P6 ;  /* 0x0000000212127807 */ /* 0x000fe40003000000 */
[----:B------:R-:W-:-:S04]  /*0750*/  @P4 SHF.R.S32.HI R0, RZ, 0x1, R0 ;  /* 0x00000001ff004819 */ /* 0x000fc80000011400 */
[----:B------:R-:W-:Y:S02]  /*0760*/  @P4 ISETP.NE.AND P5, PT, R0, R11, PT ;  /* 0x0000000b0000420c */ /* 0x000fe40003fa5270 */
[----:B------:R-:W-:Y:S02]  /*0770*/  SEL R11, RZ, 0x1, !P0 ;  /* 0x00000001ff0b7807 */ /* 0x000fe40004000000 */
[----:B------:R-:W-:Y:S02]  /*0780*/  @P4 SEL R22, RZ, 0x1, P5 ;  /* 0x00000001ff164807 */ /* 0x000fe40002800000 */
[----:B------:R-:W-:Y:S01]  /*0790*/  LOP3.LUT R0, R63, 0x7f, RZ, 0xc0, !PT ;  /* 0x0000007f3f007812 */ /* 0x000fe200078ec0ff */
[----:B------:R0:W2:Y:S01]  /*07a0*/  @!UP1 SYNCS.EXCH.64 URZ, [UR6+0x58], UR4 ;  /* 0x00005804063f95b2 */ /* 0x0000a20008000100 */
[----:B------:R-:W-:Y:S01]  /*07b0*/  LOP3.LUT R22, R22, R11, RZ, 0xc0, !PT ;  /* 0x0000000b16167212 */ /* 0x000fe200078ec0ff */
[----:B------:R-:W-:Y:S01]  /*07c0*/  NOP ;  /* 0x0000000000007918 */ /* 0x000fe20000000000 */
[----:B------:R-:W-:Y:S05]  /*07d0*/  @!P2 BRA `(.L_x_3) ;  /* 0x000000000008a947 */ /* 0x000fea0003800000 */
[----:B-12---:R-:W-:Y:S01]  /*07e0*/  UCGABAR_ARV ;  /* 0x00000000000079c7 */ /* 0x006fe20008000000 */
[----:B------:R-:W-:Y:S05]  /*07f0*/  BRA `(.L_x_4) ;  /* 0x0000000000047947 */ /* 0x000fea0003800000 */
.L_x_3:
[----:B-12---:R-:W-:Y:S01]  /*0800*/  NOP ;  /* 0x0000000000007918 */ /* 0x006fe20000000000 */
.L_x_4:
[----:B------:R-:W1:Y:S01]  /*0810*/  LDC R2, c[0x0][0x65c] ;  /* 0x00019700ff027b82 */ /* 0x000e620000000800 */
[----:B------:R-:W-:Y:S02]  /*0820*/  IMAD.U32 R10, RZ, RZ, UR8 ;  /* 0x00000008ff0a7e24 */ /* 0x000fe4000f8e00ff */
[----:B------:R-:W-:Y:S01]  /*0830*/  IMAD.MOV.U32 R11, RZ, RZ, RZ ;  /* 0x000000ffff0b7224 */ /* 0x000fe200078e00ff */
[----:B-1----:R-:W-:-:S04]  /*0840*/  ISETP.NE.AND P1, PT, R2, 0x1, PT ;  /* 0x000000010200780c */ /* 0x002fc80003f25270 */
[----:B------:R-:W-:-:S09]  /*0850*/  P2R R5, PR, RZ, 0x2 ;  /* 0x00000002ff057803 */ /* 0x000fd20000000000 */
[----:B------:R-:W1:Y:S01]  /*0860*/  @P1 LDC R17, c[0x0][0x10] ;  /* 0x00000400ff111b82 */ /* 0x000e620000000800 */
[----:B------:R-:W-:Y:S02]  /*0870*/  @P1 IMAD.MOV.U32 R5, RZ, RZ, RZ ;  /* 0x000000ffff051224 */ /* 0x000fe400078e00ff */
[----:B------:R-:W-:-:S05]  /*0880*/  @P1 IMAD.MOV.U32 R15, RZ, RZ, RZ ;  /* 0x000000ffff0f1224 */ /* 0x000fca00078e00ff */
[----:B------:R-:W2:Y:S01]  /*0890*/  @!P1 LDC R13, c[0x0][0xc] ;  /* 0x00000300ff0d9b82 */ /* 0x000ea20000000800 */
[----:B0-----:R-:W-:Y:S01]  /*08a0*/  ULDC UR4, c[0x0][0xc] ;  /* 0x0000030000047ab9 */ /* 0x001fe20000000800 */
[----:B------:R-:W-:Y:S01]  /*08b0*/  ULDC UR5, c[0x0][0x10] ;  /* 0x0000040000057ab9 */ /* 0x000fe20000000800 */
[----:B------:R-:W-:Y:S01]  /*08c0*/  ULDC UR6, c[0x0][0x14] ;  /* 0x0000050000067ab9 */ /* 0x000fe20000000800 */
[----:B------:R-:W-:-:S04]  /*08d0*/  UIMAD.WIDE.U32 UR4, UR4, UR5, URZ ;  /* 0x00000005040472a5 */ /* 0x000fc8000f8e003f */
[----:B------:R-:W-:Y:S02]  /*08e0*/  UIMAD.WIDE.U32 UR38, UR4, UR6, URZ ;  /* 0x00000006042672a5 */ /* 0x000fe4000f8e003f */
[----:B------:R-:W-:-:S04]  /*08f0*/  UIMAD UR41, UR5, UR6, URZ ;  /* 0x00000006052972a4 */ /* 0x000fc8000f8e023f */
[----:B------:R-:W-:Y:S01]  /*0900*/  UIADD3 UR41, UR39, UR41, URZ ;  /* 0x0000002927297290 */ /* 0x000fe2000fffe03f */
[----:B-1----:R-:W-:-:S04]  /*0910*/  @P1 IMAD.WIDE.U32 R16, R17, UR8, R4 ;  /* 0x0000000811101c25 */ /* 0x002fc8000f8e0004 */
[----:B------:R-:W-:Y:S02]  /*0920*/  @P1 IMAD.IADD R17, R17, 0x1, R15 ;  /* 0x0000000111111824 */ /* 0x000fe400078e020f */
[----:B--2---:R-:W-:-:S04]  /*0930*/  @!P1 IMAD.WIDE.U32 R10, R4, R13, R10 ;  /* 0x0000000d040a9225 */ /* 0x004fc800078e000a */
[----:B------:R-:W-:Y:S02]  /*0940*/  @!P1 IMAD.MOV.U32 R16, RZ, RZ, R10 ;  /* 0x000000ffff109224 */ /* 0x000fe400078e000a */
[----:B------:R-:W-:Y:S01]  /*0950*/  @!P1 IMAD.MOV.U32 R17, RZ, RZ, R11 ;  /* 0x000000ffff119224 */ /* 0x000fe200078e000b */
[----:B------:R-:W-:Y:S06]  /*0960*/  @!P2 BRA `(.L_x_5) ;  /* 0x00000000000ca947 */ /* 0x000fec0003800000 */
[----:B------:R-:W-:Y:S01]  /*0970*/  UCGABAR_WAIT ;  /* 0x0000000000007dc7 */ /* 0x000fe20008000000 */
[----:B------:R-:W-:Y:S01]  /*0980*/  CCTL.IVALL ;  /* 0x00000000ff00798f */ /* 0x000fe20002000000 */
[----:B------:R-:W-:Y:S05]  /*0990*/  BRA `(.L_x_6) ;  /* 0x0000000000047947 */ /* 0x000fea0003800000 */
.L_x_5:
[----:B------:R-:W-:Y:S06]  /*09a0*/  BAR.SYNC.DEFER_BLOCKING 0x0 ;  /* 0x0000000000007b1d */ /* 0x000fec0000010000 */
.L_x_6:
[----:B------:R-:W-:Y:S05]  /*09b0*/  @!P3 BRA `(.L_x_7) ;  /* 0x0000004000f8b947 */ /* 0x000fea0003800000 */
[----:B------:R-:W-:-:S13]  /*09c0*/  ISETP.GT.U32.AND P0, PT, R8, 0x1, PT ;  /* 0x000000010800780c */ /* 0x000fda0003f04070 */
[----:B------:R-:W-:Y:S05]  /*09d0*/  @P0 EXIT ;  /* 0x000000000000094d */ /* 0x000fea0003800000 */
[----:B------:R-:W-:Y:S01]  /*09e0*/  ULDC.64 UR4, c[0x0][0x650] ;  /* 0x0001940000047ab9 */ /* 0x000fe20000000a00 */
[----:B------:R-:W-:Y:S01]  /*09f0*/  PRMT R3, RZ, 0x7610, R3 ;  /* 0x00007610ff037816 */ /* 0x000fe20000000003 */
[----:B------:R-:W-:Y:S01]  /*0a00*/  IMAD.MOV.U32 R71, RZ, RZ, -0x1 ;  /* 0xffffffffff477424 */ /* 0x000fe200078e00ff */
[----:B------:R-:W-:Y:S01]  /*0a10*/  ISETP.GE.U32.AND P0, PT, R16, UR4, PT ;  /* 0x0000000410007c0c */ /* 0x000fe2000bf06070 */
[----:B------:R-:W-:Y:S02]  /*0a20*/  IMAD.MOV.U32 R70, RZ, RZ, -0x1 ;  /* 0xffffffffff467424 */ /* 0x000fe400078e00ff */
[----:B------:R-:W-:Y:S01]  /*0a30*/  IMAD.MOV.U32 R69, RZ, RZ, -0x1 ;  /* 0xffffffffff457424 */ /* 0x000fe200078e00ff */
[----:B------:R-:W-:-:S13]  /*0a40*/  ISETP.GE.U32.AND.EX P0, PT, R17, UR5, PT, P0 ;  /* 0x0000000511007c0c */ /* 0x000fda000bf06100 */
[----:B------:R-:W-:Y:S05]  /*0a50*/  @P0 BRA `(.L_x_8) ;  /* 0x0000000400280947 */ /* 0x000fea0003800000 */
[----:B------:R-:W0:Y:S01]  /*0a60*/  LDC.64 R24, c[0x0][0x628] ;  /* 0x00018a00ff187b82 */ /* 0x000e220000000a00 */
[----:B------:R-:W-:Y:S02]  /*0a70*/  IMAD.MOV.U32 R10, RZ, RZ, R16 ;  /* 0x000000ffff0a7224 */ /* 0x000fe400078e0010 */
[----:B------:R-:W-:-:S05]  /*0a80*/  IMAD.MOV.U32 R11, RZ, RZ, R17 ;  /* 0x000000ffff0b7224 */ /* 0x000fca00078e0011 */
[----:B------:R-:W1:Y:S08]  /*0a90*/  LDC R8, c[0x0][0x630] ;  /* 0x00018c00ff087b82 */ /* 0x000e700000000800 */
[----:B------:R-:W2:Y:S01]  /*0aa0*/  LDC.64 R26, c[0x0][0x620] ;  /* 0x00018800ff1a7b82 */ /* 0x000ea20000000a00 */
[----:B0-----:R-:W-:-:S04]  /*0ab0*/  ISETP.NE.U32.AND P0, PT, R24, RZ, PT ;  /* 0x000000ff1800720c */ /* 0x001fc80003f05070 */
[----:B------:R-:W-:-:S13]  /*0ac0*/  ISETP.NE.AND.EX P0, PT, R25, RZ, PT, P0 ;  /* 0x000000ff1900720c */ /* 0x000fda0003f05300 */
[----:B-12---:R-:W-:Y:S05]  /*0ad0*/  @!P0 BRA `(.L_x_9) ;  /* 0x0000000000288947 */ /* 0x006fea0003800000 */
[----:B------:R-:W0:Y:S02]  /*0ae0*/  LDC R3, c[0x0][0x634] ;  /* 0x00018d00ff037b82 */ /* 0x000e240000000800 */
[----:B0-----:R-:W-:-:S05]  /*0af0*/  IADD3 R3, P0, R16, R3, RZ ;  /* 0x0000000310037210 */ /* 0x001fca0007f1e0ff */
[----:B------:R-:W-:-:S04]  /*0b00*/  IMAD.X R21, RZ, RZ, R17, P0 ;  /* 0x000000ffff157224 */ /* 0x000fc800000e0611 */
[----:B------:R-:W-:-:S04]  /*0b10*/  IMAD.WIDE.U32 R10, R21, R24, RZ ;  /* 0x00000018150a7225 */ /* 0x000fc800078e00ff */
[----:B------:R-:W-:-:S04]  /*0b20*/  IMAD.WIDE.U32 R12, P0, R3, R25, R10 ;  /* 0x00000019030c7225 */ /* 0x000fc8000780000a */
[----:B------:R-:W-:-:S04]  /*0b30*/  IMAD.WIDE.U32 R10, R3, R24, RZ ;  /* 0x00000018030a7225 */ /* 0x000fc800078e00ff */
[----:B------:R-:W-:Y:S01]  /*0b40*/  IMAD.X R15, RZ, RZ, RZ, P0 ;  /* 0x000000ffff0f7224 */ /* 0x000fe200000e06ff */
[----:B------:R-:W-:Y:S01]  /*0b50*/  IADD3 RZ, P0, R11, R12, RZ ;  /* 0x0000000c0bff7210 */ /* 0x000fe20007f1e0ff */
[----:B------:R-:W-:-:S04]  /*0b60*/  IMAD.MOV.U32 R14, RZ, RZ, R13 ;  /* 0x000000ffff0e7224 */ /* 0x000fc800078e000d */
[----:B------:R-:W-:-:S08]  /*0b70*/  IMAD.WIDE.U32.X R10, R21, R25, R14, P0 ;  /* 0x00000019150a7225 */ /* 0x000fd000000e040e */
.L_x_9:
[----:B------:R-:W0:Y:S01]  /*0b80*/  LDC.64 R30, c[0x0][0x640] ;  /* 0x00019000ff1e7b82 */ /* 0x000e220000000a00 */
[-CC-:B------:R-:W-:Y:S02]  /*0b90*/  SHF.R.U64 R69, R10, R8.reuse, R11.reuse ;  /* 0x000000080a457219 */ /* 0x180fe4000000120b */
[----:B------:R-:W-:Y:S02]  /*0ba0*/  SHF.R.U32.HI R3, RZ, R8, R11 ;  /* 0x00000008ff037219 */ /* 0x000fe4000001160b */
[----:B------:R-:W-:-:S03]  /*0bb0*/  IADD3 R5, P0, RZ, -R69, RZ ;  /* 0x80000045ff057210 */ /* 0x000fc60007f1e0ff */
[----:B------:R-:W1:Y:S02]  /*0bc0*/  LDC R12, c[0x0][0x618] ;  /* 0x00018600ff0c7b82 */ /* 0x000e640000000800 */
[----:B------:R-:W-:Y:S02]  /*0bd0*/  IMAD.X R3, RZ, RZ, ~R3, P0 ;  /* 0x000000ffff037224 */ /* 0x000fe400000e0e03 */
[----:B------:R-:W-:-:S04]  /*0be0*/  IMAD.WIDE.U32 R10, R5, R26, R16 ;  /* 0x0000001a050a7225 */ /* 0x000fc800078e0010 */
[----:B------:R-:W2:Y:S01]  /*0bf0*/  LDC R20, c[0x0][0x608] ;  /* 0x00018200ff147b82 */ /* 0x000ea20000000800 */
[----:B------:R-:W-:Y:S02]  /*0c00*/  IMAD R8, R3, R26, RZ ;  /* 0x0000001a03087224 */ /* 0x000fe400078e02ff */
[----:B------:R-:W-:Y:S02]  /*0c10*/  IMAD.MOV.U32 R3, RZ, RZ, -0x1 ;  /* 0xffffffffff037424 */ /* 0x000fe400078e00ff */
[----:B------:R-:W-:Y:S02]  /*0c20*/  IMAD R5, R5, R27, R8 ;  /* 0x0000001b05057224 */ /* 0x000fe400078e0208 */
[----:B------:R-:W-:Y:S01]  /*0c30*/  IMAD R26, R9, R23, R4 ;  /* 0x00000017091a7224 */ /* 0x000fe200078e0204 */
[----:B------:R-:W3:Y:S01]  /*0c40*/  LDC R28, c[0x0][0x658] ;  /* 0x00019600ff1c7b82 */ /* 0x000ee20000000800 */
[----:B------:R-:W-:Y:S01]  /*0c50*/  IMAD.IADD R5, R11, 0x1, R5 ;  /* 0x000000010b057824 */ /* 0x000fe200078e0205 */
[----:B0-----:R-:W-:Y:S01]  /*0c60*/  ISETP.NE.U32.AND P0, PT, R30, RZ, PT ;  /* 0x000000ff1e00720c */ /* 0x001fe20003f05070 */
[----:B------:R-:W-:-:S03]  /*0c70*/  IMAD.MOV.U32 R23, RZ, RZ, 0x1 ;  /* 0x00000001ff177424 */ /* 0x000fc600078e00ff */
[----:B------:R-:W-:Y:S02]  /*0c80*/  ISETP.NE.AND.EX P0, PT, R31, RZ, PT, P0 ;  /* 0x000000ff1f00720c */ /* 0x000fe40003f05300 */
[----:B------:R-:W0:Y:S01]  /*0c90*/  LDC R24, c[0x0][0x600] ;  /* 0x00018000ff187b82 */ /* 0x000e220000000800 */
[-CC-:B-1----:R-:W-:Y:S02]  /*0ca0*/  SHF.R.U64 R14, R10, R12.reuse, R5.reuse ;  /* 0x0000000c0a0e7219 */ /* 0x182fe40000001205 */
[----:B------:R-:W-:-:S05]  /*0cb0*/  SHF.R.U32.HI R5, RZ, R12, R5 ;  /* 0x0000000cff057219 */ /* 0x000fca0000011605 */
[----:B------:R-:W1:Y:S01]  /*0cc0*/  LDC R15, c[0x0][0x648] ;  /* 0x00019200ff0f7b82 */ /* 0x000e620000000800 */
[-CC-:B--2---:R-:W-:Y:S02]  /*0cd0*/  SHF.R.U64 R27, R14, R20.reuse, R5.reuse ;  /* 0x000000140e1b7219 */ /* 0x184fe40000001205 */
[----:B------:R-:W-:-:S05]  /*0ce0*/  SHF.R.U32.HI R5, RZ, R20, R5 ;  /* 0x00000014ff057219 */ /* 0x000fca0000011605 */
[----:B------:R-:W2:Y:S01]  /*0cf0*/  LDC R21, c[0x0][0x638] ;  /* 0x00018e00ff157b82 */ /* 0x000ea20000000800 */
[-CC-:B---3--:R-:W-:Y:S02]  /*0d00*/  SHF.R.U64 R20, R27, R28.reuse, R5.reuse ;  /* 0x0000001c1b147219 */ /* 0x188fe40000001205 */
[-C--:B------:R-:W-:Y:S02]  /*0d10*/  SHF.L.U32 R3, R3, R28.reuse, RZ ;  /* 0x0000001c03037219 */ /* 0x080fe400000006ff */
[----:B------:R-:W-:Y:S01]  /*0d20*/  SHF.R.U32.HI R5, RZ, R28, R5 ;  /* 0x0000001cff057219 */ /* 0x000fe20000011605 */
[----:B------:R-:W-:Y:S01]  /*0d30*/  IMAD.MOV.U32 R4, RZ, RZ, R20 ;  /* 0x000000ffff047224 */ /* 0x000fe200078e0014 */
[----:B------:R-:W-:Y:S01]  /*0d40*/  LOP3.LUT R12, RZ, R3, RZ, 0x33, !PT ;  /* 0x00000003ff0c7212 */ /* 0x000fe200078e33ff */
[----:B------:R-:W3:Y:S01]  /*0d50*/  LDC R25, c[0x0][0x610] ;  /* 0x00018400ff197b82 */ /* 0x000ee20000000800 */
[----:B------:R-:W-:Y:S05]  /*0d60*/  @!P0 BRA `(.L_x_10) ;  /* 0x0000000000288947 */ /* 0x000fea0003800000 */
[----:B------:R-:W4:Y:S02]  /*0d70*/  LDC R3, c[0x0][0x64c] ;  /* 0x00019300ff037b82 */ /* 0x000f240000000800 */
[----:B----4-:R-:W-:-:S05]  /*0d80*/  IADD3 R3, P0, R20, R3, RZ ;  /* 0x0000000314037210 */ /* 0x010fca0007f1e0ff */
        /* <DEDUP_REMOVED lines=8> */
.L_x_10:
[----:B-1----:R-:W-:Y:S01]  /*0e10*/  SHF.R.U64 R4, R4, R15, R5 ;  /* 0x0000000f04047219 */ /* 0x002fe20000001205 */
[----:B0-----:R-:W-:Y:S01]  /*0e20*/  VIADD R5, R24, 0xffffffff ;  /* 0xffffffff18057836 */ /* 0x001fe20000000000 */
[----:B------:R-:W-:Y:S02]  /*0e30*/  SHF.L.U32 R3, R23, R28, RZ ;  /* 0x0000001c17037219 */ /* 0x000fe400000006ff */
[----:B------:R-:W-:Y:S01]  /*0e40*/  LOP3.LUT R12, R27, R12, RZ, 0xc0, !PT ;  /* 0x0000000c1b0c7212 */ /* 0x000fe200078ec0ff */
[----:B------:R-:W-:Y:S01]  /*0e50*/  IMAD.MOV R8, RZ, RZ, -R4 ;  /* 0x000000ffff087224 */ /* 0x000fe200078e0a04 */
[----:B------:R-:W-:-:S03]  /*0e60*/  SEL R7, R7, R26, !P1 ;  /* 0x0000001a07077207 */ /* 0x000fc60004800000 */
[----:B------:R-:W-:Y:S01]  /*0e70*/  IMAD R12, R3, R4, R12 ;  /* 0x00000004030c7224 */ /* 0x000fe200078e020c */
[----:B------:R-:W-:Y:S01]  /*0e80*/  LOP3.LUT R4, R14, R5, RZ, 0xc0, !PT ;  /* 0x000000050e047212 */ /* 0x000fe200078ec0ff */
[----:B--2---:R-:W-:Y:S02]  /*0e90*/  IMAD R3, R8, R21, R20 ;  /* 0x0000001508037224 */ /* 0x004fe400078e0214 */
[----:B---3--:R-:W-:Y:S02]  /*0ea0*/  IMAD R7, R12, R25, R7 ;  /* 0x000000190c077224 */ /* 0x008fe400078e0207 */
[----:B------:R-:W-:Y:S02]  /*0eb0*/  IMAD.MOV.U32 R5, RZ, RZ, 0x1 ;  /* 0x00000001ff057424 */ /* 0x000fe400078e00ff */
[----:B------:R-:W-:-:S03]  /*0ec0*/  IMAD R4, R3, R24, R4 ;  /* 0x0000001803047224 */ /* 0x000fc600078e0204 */
[----:B------:R-:W-:Y:S02]  /*0ed0*/  PRMT R3, R5, 0x7610, R3 ;  /* 0x0000761005037816 */ /* 0x000fe40000000003 */
[----:B------:R-:W-:Y:S02]  /*0ee0*/  SEL R70, R4, R7, !P1 ;  /* 0x0000000704467207 */ /* 0x000fe40004800000 */
[----:B------:R-:W-:-:S07]  /*0ef0*/  SEL R71, R7, R4, !P1 ;  /* 0x0000000407477207 */ /* 0x000fce0004800000 */
.L_x_8:
[----:B------:R-:W-:-:S08]  /*0f00*/  NOP ;  /* 0x0000000000007918 */ /* 0x000fd00000000000 */
[----:B------:R-:W0:Y:S02]  /*0f10*/  USETMAXREG.TRY_ALLOC.CTAPOOL UP0, 0xe8 ;  /* 0x000000e8000079c8 */ /* 0x000e240008000600 */
[----:B0-----:R-:W-:-:S13]  /*0f20*/  PLOP3.LUT P0, PT, PT, PT, UP0, 0x80, 0x0 ;  /* 0x000000000000781c */ /* 0x001fda0003f0f008 */
[----:B------:R-:W-:Y:S05]  /*0f30*/  @!P0 BRA `(.L_x_8) ;  /* 0xfffffffc00f08947 */ /* 0x000fea000383ffff */
[----:B------:R-:W-:Y:S01]  /*0f40*/  ULDC.64 UR4, c[0x0][0x598] ;  /* 0x0001660000047ab9 */ /* 0x000fe20000000a00 */
[----:B------:R-:W-:Y:S01]  /*0f50*/  ULDC.64 UR36, c[0x0][0x208] ;  /* 0x0000820000247ab9 */ /* 0x000fe20000000a00 */
[----:B------:R-:W-:-:S04]  /*0f60*/  ISETP.NE.U32.AND P0, PT, RZ, UR4, PT ;  /* 0x00000004ff007c0c */ /* 0x000fc8000bf05070 */
[----:B------:R-:W-:-:S13]  /*0f70*/  ISETP.NE.AND.EX P0, PT, RZ, UR5, PT, P0 ;  /* 0x00000005ff007c0c */ /* 0x000fda000bf05300 */
[----:B------:R-:W-:Y:S05]  /*0f80*/  @!P0 BRA `(.L_x_11) ;  /* 0x00000000001c8947 */ /* 0x000fea0003800000 */
[----:B------:R-:W0:Y:S02]  /*0f90*/  LDC.64 R4, c[0x0][0x598] ;  /* 0x00016600ff047b82 */ /* 0x000e240000000a00 */
[----:B0-----:R-:W2:Y:S02]  /*0fa0*/  LDG.E.64 R4, desc[UR36][R4.64] ;  /* 0x0000002404047981 */ /* 0x001ea4000c1e1b00 */
[----:B--2---:R-:W-:-:S04]  /*0fb0*/  ISETP.NE.U32.AND P0, PT, R4, RZ, PT ;  /* 0x000000ff0400720c */ /* 0x004fc80003f05070 */
[----:B------:R-:W-:-:S13]  /*0fc0*/  ISETP.NE.AND.EX P0, PT, R5, RZ, PT, P0 ;  /* 0x000000ff0500720c */ /* 0x000fda0003f05300 */
[----:B------:R-:W-:Y:S05]  /*0fd0*/  @!P0 BRA `(.L_x_11) ;  /* 0x0000000000088947 */ /* 0x000fea0003800000 */
[----:B------:R0:W5:Y:S01]  /*0fe0*/  LD.E R23, desc[UR36][R4.64] ;  /* 0x0000002404177980 */ /* 0x000162000c101900 */
[----:B------:R-:W-:Y:S05]  /*0ff0*/  BRA `(.L_x_12) ;  /* 0x0000000000247947 */ /* 0x000fea0003800000 */
.L_x_11:
[----:B------:R-:W-:Y:S02]  /*1000*/  ULDC.64 UR4, c[0x0][0x588] ;  /* 0x0001620000047ab9 */ /* 0x000fe40000000a00 */
[----:B------:R-:W-:-:S04]  /*1010*/  ISETP.NE.U32.AND P0, PT, RZ, UR4, PT ;  /* 0x00000004ff007c0c */ /* 0x000fc8000bf05070 */
[----:B------:R-:W-:-:S13]  /*1020*/  ISETP.NE.AND.EX P0, PT, RZ, UR5, PT, P0 ;  /* 0x00000005ff007c0c */ /* 0x000fda000bf05300 */
[----:B------:R-:W-:Y:S05]  /*1030*/  @!P0 BRA `(.L_x_13) ;  /* 0x00000000000c8947 */ /* 0x000fea0003800000 */
[----:B------:R-:W0:Y:S02]  /*1040*/  LDC.64 R4, c[0x0][0x588] ;  /* 0x00016200ff047b82 */ /* 0x000e240000000a00 */
[----:B0-----:R1:W5:Y:S01]  /*1050*/  LDG.E R23, desc[UR36][R4.64] ;  /* 0x0000002404177981 */ /* 0x001362000c1e1900 */
[----:B------:R-:W-:Y:S05]  /*1060*/  BRA `(.L_x_12) ;  /* 0x0000000000087947 */ /* 0x000fea0003800000 */
.L_x_13:
[----:B------:R-:W-:Y:S02]  /*1070*/  ULDC UR4, c[0x0][0x580] ;  /* 0x0001600000047ab9 */ /* 0x000fe40000000800 */
[----:B------:R-:W-:-:S07]  /*1080*/  IMAD.U32 R23, RZ, RZ, UR4 ;  /* 0x00000004ff177e24 */ /* 0x000fce000f8e00ff */
.L_x_12:
[----:B------:R-:W-:Y:S02]  /*1090*/  ULDC.64 UR4, c[0x0][0x5a0] ;  /* 0x0001680000047ab9 */ /* 0x000fe40000000a00 */
[----:B------:R-:W-:-:S04]  /*10a0*/  ISETP.NE.U32.AND P0, PT, RZ, UR4, PT ;  /* 0x00000004ff007c0c */ /* 0x000fc8000bf05070 */
[----:B------:R-:W-:-:S13]  /*10b0*/  ISETP.NE.AND.EX P0, PT, RZ, UR5, PT, P0 ;  /* 0x00000005ff007c0c */ /* 0x000fda000bf05300 */
[----:B------:R-:W-:Y:S05]  /*10c0*/  @!P0 BRA `(.L_x_14) ;  /* 0x00000000001c8947 */ /* 0x000fea0003800000 */
[----:B01----:R-:W0:Y:S02]  /*10d0*/  LDC.64 R4, c[0x0][0x5a0] ;  /* 0x00016800ff047b82 */ /* 0x003e240000000a00 */
[----:B0-----:R-:W2:Y:S02]  /*10e0*/  LDG.E.64 R4, desc[UR36][R4.64] ;  /* 0x0000002404047981 */ /* 0x001ea4000c1e1b00 */
[----:B--2---:R-:W-:-:S04]  /*10f0*/  ISETP.NE.U32.AND P0, PT, R4, RZ, PT ;  /* 0x000000ff0400720c */ /* 0x004fc80003f05070 */
[----:B------:R-:W-:-:S13]  /*1100*/  ISETP.NE.AND.EX P0, PT, R5, RZ, PT, P0 ;  /* 0x000000ff0500720c */ /* 0x000fda0003f05300 */
[----:B------:R-:W-:Y:S05]  /*1110*/  @!P0 BRA `(.L_x_14) ;  /* 0x0000000000088947 */ /* 0x000fea0003800000 */
[----:B------:R0:W5:Y:S01]  /*1120*/  LD.E R58, desc[UR36][R4.64] ;  /* 0x00000024043a7980 */ /* 0x000162000c101900 */
[----:B------:R-:W-:Y:S05]  /*1130*/  BRA `(.L_x_15) ;  /* 0x0000000000247947 */ /* 0x000fea0003800000 */
.L_x_14:
[----:B------:R-:W-:Y:S02]  /*1140*/  ULDC.64 UR4, c[0x0][0x590] ;  /* 0x0001640000047ab9 */ /* 0x000fe40000000a00 */
[----:B------:R-:W-:-:S04]  /*1150*/  ISETP.NE.U32.AND P0, PT, RZ, UR4, PT ;  /* 0x00000004ff007c0c */ /* 0x000fc8000bf05070 */
[----:B------:R-:W-:-:S13]  /*1160*/  ISETP.NE.AND.EX P0, PT, RZ, UR5, PT, P0 ;  /* 0x00000005ff007c0c */ /* 0x000fda000bf05300 */
[----:B------:R-:W-:Y:S05]  /*1170*/  @!P0 BRA `(.L_x_16) ;  /* 0x00000000000c8947 */ /* 0x000fea0003800000 */
[----:B------:R-:W2:Y:S02]  /*1180*/  LDC.64 R58, c[0x0][0x590] ;  /* 0x00016400ff3a7b82 */ /* 0x000ea40000000a00 */
[----:B--2---:R2:W5:Y:S01]  /*1190*/  LDG.E R58, desc[UR36][R58.64] ;  /* 0x000000243a3a7981 */ /* 0x004562000c1e1900 */
[----:B------:R-:W-:Y:S05]  /*11a0*/  BRA `(.L_x_15) ;  /* 0x0000000000087947 */ /* 0x000fea0003800000 */
.L_x_16:
[----:B------:R-:W-:Y:S02]  /*11b0*/  ULDC UR4, c[0x0][0x584] ;  /* 0x0001610000047ab9 */ /* 0x000fe40000000800 */
[----:B------:R-:W-:-:S07]  /*11c0*/  IMAD.U32 R58, RZ, RZ, UR4 ;  /* 0x00000004ff3a7e24 */ /* 0x000fce000f8e00ff */
.L_x_15:
[----:B------:R-:W-:-:S13]  /*11d0*/  LOP3.LUT P0, RZ, R3, 0xff, RZ, 0xc0, !PT ;  /* 0x000000ff03ff7812 */ /* 0x000fda000780c0ff */
[----:B------:R-:W-:Y:S05]  /*11e0*/  @!P0 EXIT ;  /* 0x000000000000894d */ /* 0x000fea0003800000 */
[----:B------:R-:W3:Y:S01]  /*11f0*/  LDC R61, c[0x0][0x658] ;  /* 0x00019600ff3d7b82 */ /* 0x000ee20000000800 */
[----:B------:R-:W-:Y:S01]  /*1200*/  LOP3.LUT R6, R6, 0x1, RZ, 0xc0, !PT ;  /* 0x0000000106067812 */ /* 0x000fe200078ec0ff */
[----:B------:R-:W-:Y:S01]  /*1210*/  ULDC.64 UR6, c[0x0][0x288] ;  /* 0x0000a20000067ab9 */ /* 0x000fe20000000a00 */
[----:B------:R-:W-:Y:S01]  /*1220*/  SHF.R.U32.HI R3, RZ, 0x2, R63 ;  /* 0x00000002ff037819 */ /* 0x000fe2000001163f */
[----:B------:R-:W-:Y:S01]  /*1230*/  UIADD3 UR4, UR7, 0x7f, URZ ;  /* 0x0000007f07047890 */ /* 0x000fe2000fffe03f */
[----:B------:R-:W-:Y:S01]  /*1240*/  SHF.R.U32.HI R0, RZ, 0x1, R0 ;  /* 0x00000001ff007819 */ /* 0x000fe20000011600 */
[----:B------:R-:W-:Y:S01]  /*1250*/  IMAD.SHL.U32 R56, R6, 0x40, RZ ;  /* 0x0000004006387824 */ /* 0x000fe200078e00ff */
[----:B------:R-:W-:Y:S01]  /*1260*/  LOP3.LUT R3, R3, 0x7, RZ, 0xc0, !PT ;  /* 0x0000000703037812 */ /* 0x000fe200078ec0ff */
[----:B01----:R-:W0:Y:S01]  /*1270*/  LDC.64 R4, c[0x0][0x5c8] ;  /* 0x00017200ff047b82 */ /* 0x003e220000000a00 */
[----:B------:R-:W-:Y:S01]  /*1280*/  USHF.R.S32.HI UR5, URZ, 0x1f, UR4 ;  /* 0x0000001f3f057899 */ /* 0x000fe20008011404 */
[----:B------:R-:W-:Y:S01]  /*1290*/  LOP3.LUT R0, R0, 0x30, RZ, 0xc0, !PT ;  /* 0x0000003000007812 */ /* 0x000fe200078ec0ff */
[----:B------:R-:W-:Y:S01]  /*12a0*/  IMAD.MOV.U32 R8, RZ, RZ, 0x1 ;  /* 0x00000001ff087424 */ /* 0x000fe200078e00ff */
[--C-:B------:R-:W-:Y:S01]  /*12b0*/  LOP3.LUT R56, R56, 0x40, R3.reuse, 0xe2, !PT ;  /* 0x0000004038387812 */ /* 0x100fe200078ee203 */
[----:B------:R-:W-:Y:S01]  /*12c0*/  ULEA.HI UR5, UR5, UR4, URZ, 0x7 ;  /* 0x0000000405057291 */ /* 0x000fe2000f8f383f */
[-C--:B------:R-:W-:Y:S01]  /*12d0*/  IADD3 R3, RZ, -R0.reuse, -R3 ;  /* 0x80000000ff037210 */ /* 0x080fe20007ffe803 */
[----:B------:R-:W-:Y:S01]  /*12e0*/  IMAD.U32 R7, RZ, RZ, UR6 ;  /* 0x00000006ff077e24 */ /* 0x000fe2000f8e00ff */
[----:B------:R-:W1:Y:S01]  /*12f0*/  LDC R65, c[0x0][0x600] ;  /* 0x00018000ff417b82 */ /* 0x000e620000000800 */
[----:B------:R-:W-:Y:S01]  /*1300*/  LOP3.LUT R56, R56, R0, RZ, 0xfc, !PT ;  /* 0x0000000038387212 */ /* 0x000fe200078efcff */
[----:B------:R-:W-:Y:S01]  /*1310*/  IMAD.MOV.U32 R0, RZ, RZ, -0x1 ;  /* 0xffffffffff007424 */ /* 0x000fe200078e00ff */
[----:B------:R-:W-:Y:S01]  /*1320*/  USHF.R.S32.HI UR43, URZ, 0x7, UR5 ;  /* 0x000000073f2b7899 */ /* 0x000fe20008011405 */
[C---:B------:R-:W-:Y:S01]  /*1330*/  LOP3.LUT R62, R63.reuse, 0x3, RZ, 0xc0, !PT ;  /* 0x000000033f3e7812 */ /* 0x040fe200078ec0ff */
[----:B------:R-:W-:Y:S01]  /*1340*/  IMAD R3, R6, -0x40, R3 ;  /* 0xffffffc006037824 */ /* 0x000fe200078e0203 */
[C---:B------:R-:W-:Y:S01]  /*1350*/  LOP3.LUT R64, R63.reuse, 0x80, RZ, 0xc0, !PT ;  /* 0x000000803f407812 */ /* 0x040fe200078ec0ff */
[----:B------:R-:W-:Y:S01]  /*1360*/  UISETP.LT.AND UP0, UPT, UR43, 0x1, UPT ;  /* 0x000000012b00788c */ /* 0x000fe2000bf01270 */
[-C--:B---3--:R-:W-:Y:S01]  /*1370*/  SHF.L.U32 R0, R0, R61.reuse, RZ ;  /* 0x0000003d00007219 */ /* 0x088fe200000006ff */
[----:B------:R-:W-:Y:S01]  /*1380*/  ULDC UR4, c[0x0][0x284] ;  /* 0x0000a10000047ab9 */ /* 0x000fe20000000800 */
[----:B------:R-:W-:Y:S01]  /*1390*/  IMAD R62, R62, -0x2, R7 ;  /* 0xfffffffe3e3e7824 */ /* 0x000fe200078e0207 */
[----:B------:R-:W-:Y:S01]  /*13a0*/  USEL UR44, UR43, 0x1, UP0 ;  /* 0x000000012b2c7887 */ /* 0x000fe20008000000 */
[----:B------:R-:W-:Y:S01]  /*13b0*/  SHF.L.U32 R61, R8, R61, RZ ;  /* 0x0000003d083d7219 */ /* 0x000fe200000006ff */
[----:B------:R-:W-:Y:S01]  /*13c0*/  IMAD.SHL.U32 R63, R63, 0x2, RZ ;  /* 0x000000023f3f7824 */ /* 0x000fe200078e00ff */
[----:B------:R-:W-:Y:S01]  /*13d0*/  LOP3.LUT R68, R18, 0x1, RZ, 0xfc, !PT ;  /* 0x0000000112447812 */ /* 0x000fe200078efcff */
[----:B------:R-:W-:Y:S01]  /*13e0*/  VIADD R67, R3, UR4 ;  /* 0x0000000403437c36 */ /* 0x000fe20008000000 */
[C---:B0-----:R-:W-:Y:S01]  /*13f0*/  SHF.L.U64.HI R60, R4.reuse, 0x3, R5 ;  /* 0x00000003043c7819 */ /* 0x041fe20000010205 */
[----:B--2---:R-:W-:Y:S01]  /*1400*/  IMAD.SHL.U32 R59, R4, 0x8, RZ ;  /* 0x00000008043b7824 */ /* 0x004fe200078e00ff */
[----:B------:R-:W-:Y:S01]  /*1410*/  SHF.R.U32.HI R64, RZ, 0x7, R64 ;  /* 0x00000007ff407819 */ /* 0x000fe20000011640 */
[----:B------:R-:W-:Y:S01]  /*1420*/  IMAD.MOV.U32 R57, RZ, RZ, RZ ;  /* 0x000000ffff397224 */ /* 0x000fe200078e00ff */
[----:B------:R-:W-:Y:S01]  /*1430*/  LOP3.LUT R66, RZ, R0, RZ, 0x33, !PT ;  /* 0x00000000ff427212 */ /* 0x000fe200078e33ff */
[----:B------:R-:W-:Y:S01]  /*1440*/  UIADD3 UR44, UR43, -UR44, URZ ;  /* 0x8000002c2b2c7290 */ /* 0x000fe2000fffe03f */
[----:B------:R-:W-:Y:S01]  /*1450*/  UMOV UR40, URZ ;  /* 0x0000003f00287c82 */ /* 0x000fe20008000000 */
[----:B-1----:R-:W-:Y:S01]  /*1460*/  VIADD R65, R65, 0xffffffff ;  /* 0xffffffff41417836 */ /* 0x002fe20000000000 */
[----:B------:R-:W-:-:S09]  /*1470*/  UMOV UR42, URZ ;  /* 0x0000003f002a7c82 */ /* 0x000fd20008000000 */
.L_x_98:
[----:B0-----:R-:W0:Y:S01]  /*1480*/  SHFL.IDX PT, R0, R64, RZ, 0x1f ;  /* 0x00001fff40007589 */ /* 0x001e2200000e0000 */
[----:B-1----:R-:W1:Y:S01]  /*1490*/  S2UR UR7, SR_CgaCtaId ;  /* 0x00000000000779c3 */ /* 0x002e620000008800 */
[----:B------:R-:W-:Y:S01]  /*14a0*/  UMOV UR6, 0x400 ;  /* 0x0000040000067882 */ /* 0x000fe20000000000 */
[----:B0-----:R-:W-:Y:S01]  /*14b0*/  R2UR UR4, R0 ;  /* 0x00000000000472ca */ /* 0x001fe200000e0000 */
[----:B-1----:R-:W-:-:S12]  /*14c0*/  ULEA UR6, UR7, UR6, 0x18 ;  /* 0x0000000607067291 */ /* 0x002fd8000f8ec03f */
[----:B------:R-:W-:-:S04]  /*14d0*/  ULEA.HI UR5, UR4, UR4, URZ, 0x1 ;  /* 0x0000000404057291 */ /* 0x000fc8000f8f083f */
[----:B------:R-:W-:-:S04]  /*14e0*/  ULOP3.LUT UR5, UR5, 0x7fffe, URZ, 0xc0, !UPT ;  /* 0x0007fffe05057892 */ /* 0x000fc8000f8ec03f */
[----:B------:R-:W-:-:S03]  /*14f0*/  UIADD3 UR5, UR4, -UR5, URZ ;  /* 0x8000000504057290 */ /* 0x000fc6000fffe03f */
[----:B------:R-:W-:Y:S01]  /*1500*/  ULDC UR4, c[0x0][0x28c] ;  /* 0x0000a30000047ab9 */ /* 0x000fe20000000800 */
[----:B------:R-:W-:Y:S01]  /*1510*/  ULEA UR5, UR5, UR6, 0xd ;  /* 0x0000000605057291 */ /* 0x000fe2000f8e683f */
[----:B------:R-:W-:-:S03]  /*1520*/  ISETP.LT.AND P0, PT, RZ, UR4, PT ;  /* 0x00000004ff007c0c */ /* 0x000fc6000bf01270 */
[----:B------:R-:W-:-:S04]  /*1530*/  UIADD3 UR5, UR5, 0x100, URZ ;  /* 0x0000010005057890 */ /* 0x000fc8000fffe03f */
[----:B------:R-:W-:-:S04]  /*1540*/  USHF.R.U32.HI UR5, URZ, 0x4, UR5 ;  /* 0x000000043f057899 */ /* 0x000fc80008011605 */
[----:B------:R-:W-:-:S04]  /*1550*/  ULOP3.LUT UR5, UR5, 0x3fff, URZ, 0xc0, !UPT ;  /* 0x00003fff05057892 */ /* 0x000fc8000f8ec03f */
[----:B------:R-:W-:Y:S01]  /*1560*/  ULOP3.LUT UR45, UR5, 0x10000, URZ, 0xfc, !UPT ;  /* 0x00010000052d7892 */ /* 0x000fe2000f8efc3f */
[----:B--2345:R-:W-:Y:S11]  /*1570*/  @P0 BRA `(.L_x_17) ;  /* 0x0000000000400947 */ /* 0x03cff60003800000 */
[----:B------:R-:W-:Y:S01]  /*1580*/  MOV R0, 0x0 ;  /* 0x0000000000007802 */ /* 0x000fe20000000f00 */
[----:B------:R-:W-:Y:S01]  /*1590*/  ULDC.64 UR4, c[0x4][0x68] ;  /* 0x01001a0000047ab9 */ /* 0x000fe20000000a00 */
[----:B------:R-:W-:Y:S01]  /*15a0*/  ULDC.64 UR6, c[0x4][0x8] ;  /* 0x0100020000067ab9 */ /* 0x000fe20000000a00 */
[----:B------:R-:W-:Y:S01]  /*15b0*/  IMAD.U32 R4, RZ, RZ, UR4 ;  /* 0x00000004ff047e24 */ /* 0x000fe2000f8e00ff */
[----:B------:R0:W1:Y:S01]  /*15c0*/  LDC.64 R14, c[0x4][R0] ;  /* 0x01000000000e7b82 */ /* 0x0000620000000a00 */
[----:B------:R-:W-:Y:S01]  /*15d0*/  IMAD.U32 R5, RZ, RZ, UR5 ;  /* 0x00000005ff057e24 */ /* 0x000fe2000f8e00ff */
[----:B------:R-:W-:Y:S01]  /*15e0*/  ULDC.64 UR4, c[0x4][0x70] ;  /* 0x01001c0000047ab9 */ /* 0x000fe20000000a00 */
[----:B------:R-:W-:Y:S02]  /*15f0*/  IMAD.U32 R10, RZ, RZ, UR6 ;  /* 0x00000006ff0a7e24 */ /* 0x000fe4000f8e00ff */
[----:B------:R-:W-:Y:S02]  /*1600*/  IMAD.U32 R6, RZ, RZ, UR4 ;  /* 0x00000004ff067e24 */ /* 0x000fe4000f8e00ff */
[----:B------:R-:W-:-:S02]  /*1610*/  IMAD.U32 R7, RZ, RZ, UR5 ;  /* 0x00000005ff077e24 */ /* 0x000fc4000f8e00ff */
[----:B------:R-:W-:Y:S02]  /*1620*/  IMAD.U32 R11, RZ, RZ, UR7 ;  /* 0x00000007ff0b7e24 */ /* 0x000fe4000f8e00ff */
[----:B------:R-:W-:Y:S02]  /*1630*/  IMAD.MOV.U32 R8, RZ, RZ, 0x1e1 ;  /* 0x000001e1ff087424 */ /* 0x000fe400078e00ff */
[----:B------:R-:W-:Y:S02]  /*1640*/  IMAD.MOV.U32 R12, RZ, RZ, 0x1 ;  /* 0x00000001ff0c7424 */ /* 0x000fe400078e00ff */
[----:B0-----:R-:W-:-:S07]  /*1650*/  IMAD.MOV.U32 R13, RZ, RZ, RZ ;  /* 0x000000ffff0d7224 */ /* 0x001fce00078e00ff */
[----:B------:R-:W-:-:S07]  /*1660*/  LEPC R20, `(.L_x_17) ;  /* 0x000000001014794e */ /* 0x000fce0000000000 */
[----:B-1---5:R-:W-:Y:S05]  /*1670*/  CALL.ABS.NOINC R14 ;  /* 0x000000000e007343 */ /* 0x022fea0003c00000 */
.L_x_17:
[----:B------:R-:W-:-:S13]  /*1680*/  ISETP.NE.AND P0, PT, R68, 0x3, PT ;  /* 0x000000034400780c */ /* 0x000fda0003f05270 */
[----:B------:R-:W-:Y:S05]  /*1690*/  @!P0 BRA `(.L_x_18) ;  /* 0x0000000000048947 */ /* 0x000fea0003800000 */
[----:B------:R-:W-:Y:S01]  /*16a0*/  BPT.TRAP 0x1 ;  /* 0x000000040000795c */ /* 0x000fe20000300000 */
.L_x_18:
[----:B------:R-:W0:Y:S01]  /*16b0*/  S2UR UR5, SR_CgaCtaId ;  /* 0x00000000000579c3 */ /* 0x000e220000008800 */
[----:B------:R-:W-:Y:S01]  /*16c0*/  UMOV UR4, 0x400 ;  /* 0x0000040000047882 */ /* 0x000fe20000000000 */
[----:B------:R-:W-:Y:S02]  /*16d0*/  IMAD.U32 R0, RZ, RZ, UR40 ;  /* 0x00000028ff007e24 */ /* 0x000fe4000f8e00ff */
[----:B------:R-:W-:-:S03]  /*16e0*/  IMAD.U32 R3, RZ, RZ, UR42 ;  /* 0x0000002aff037e24 */ /* 0x000fc6000f8e00ff */
[----:B------:R-:W-:Y:S01]  /*16f0*/  SHF.L.U32 R0, R0, 0x1f, RZ ;  /* 0x0000001f00007819 */ /* 0x000fe200000006ff */
[----:B0-----:R-:W-:-:S06]  /*1700*/  ULEA UR4, UR5, UR4, 0x18 ;  /* 0x0000000405047291 */ /* 0x001fcc000f8ec03f */
[----:B------:R-:W-:-:S04]  /*1710*/  IMAD.U32 R6, RZ, RZ, UR4 ;  /* 0x00000004ff067e24 */ /* 0x000fc8000f8e00ff */
[----:B------:R-:W-:-:S04]  /*1720*/  IMAD R3, R3, 0x8, R6 ;  /* 0x0000000803037824 */ /* 0x000fc800078e0206 */
[----:B------:R0:W1:Y:S01]  /*1730*/  SYNCS.PHASECHK.TRANS64.TRYWAIT P1, [R3+URZ], R0 ;  /* 0x00000000030075a7 */ /* 0x000062000802017f */
[----:B------:R-:W-:Y:S05]  /*1740*/  @!P0 BRA `(.L_x_19) ;  /* 0x0000000000048947 */ /* 0x000fea0003800000 */
[----:B------:R-:W-:Y:S01]  /*1750*/  BPT.TRAP 0x1 ;  /* 0x000000040000795c */ /* 0x000fe20000300000 */
.L_x_19:
[----:B------:R-:W-:-:S05]  /*1760*/  IMAD.U32 R4, RZ, RZ, UR44 ;  /* 0x0000002cff047e24 */ /* 0x000fca000f8e00ff */
[----:B------:R-:W-:Y:S01]  /*1770*/  ISETP.GE.AND P2, PT, R4, 0x1, PT ;  /* 0x000000010400780c */ /* 0x000fe20003f46270 */
[----:B-1----:R-:W-:-:S12]  /*1780*/  @P1 BRA `(.L_x_20) ;  /* 0x0000000000081947 */ /* 0x002fd80003800000 */
[----:B------:R-:W1:Y:S02]  /*1790*/  SYNCS.PHASECHK.TRANS64.TRYWAIT P1, [R3+URZ], R0 ;  /* 0x00000000030075a7 */ /* 0x000e64000802017f */
[----:B-1----:R-:W-:Y:S05]  /*17a0*/  @!P1 BRA `(.L_x_21) ;  /* 0x0000004c00009947 */ /* 0x002fea0003800000 */
.L_x_20:
[----:B------:R-:W-:Y:S05]  /*17b0*/  WARPSYNC.ALL ;  /* 0x0000000000007948 */ /* 0x000fea0003800000 */
[----:B------:R-:W-:Y:S01]  /*17c0*/  R2UR UR4, R6 ;  /* 0x00000000060472ca */ /* 0x000fe200000e0000 */
[----:B------:R-:W-:Y:S01]  /*17d0*/  ULEA UR5, UR42, UR45, 0xb ;  /* 0x0000002d2a057291 */ /* 0x000fe2000f8e583f */
[----:B------:R-:W-:Y:S01]  /*17e0*/  WARPGROUP.ARRIVE ;  /* 0x00000000000079c5 */ /* 0x000fe20000000000 */
[----:B------:R-:W-:Y:S01]  /*17f0*/  UMOV UR9, 0x40000040 ;  /* 0x4000004000097882 */ /* 0x000fe20000000000 */
[----:B------:R-:W-:-:S04]  /*1800*/  UMOV UR11, 0x40000040 ;  /* 0x40000040000b7882 */ /* 0x000fc80000000000 */
[----:B------:R-:W-:-:S05]  /*1810*/  UMOV UR8, UR5 ;  /* 0x0000000500087c82 */ /* 0x000fca0008000000 */
[----:B------:R-:W-:-:S04]  /*1820*/  UIADD3 UR4, UR4, 0x20100, URZ ;  /* 0x0002010004047890 */ /* 0x000fc8000fffe03f */
[----:B------:R-:W-:-:S04]  /*1830*/  USHF.R.U32.HI UR4, URZ, 0x4, UR4 ;  /* 0x000000043f047899 */ /* 0x000fc80008011604 */
[----:B------:R-:W-:-:S04]  /*1840*/  ULOP3.LUT UR4, UR4, 0x3fff, URZ, 0xc0, !UPT ;  /* 0x00003fff04047892 */ /* 0x000fc8000f8ec03f */
[----:B------:R-:W-:-:S04]  /*1850*/  ULOP3.LUT UR4, UR4, 0x10000, URZ, 0xfc, !UPT ;  /* 0x0001000004047892 */ /* 0x000fc8000f8efc3f */
[----:B------:R-:W-:-:S07]  /*1860*/  ULEA UR6, UR42, UR4, 0xa ;  /* 0x000000042a067291 */ /* 0x000fce000f8e503f */
[----:B------:R-:W-:Y:S02]  /*1870*/  UMOV UR10, UR6 ;  /* 0x00000006000a7c82 */ /* 0x000fe40008000000 */
[----:B------:R-:W-:Y:S01]  /*1880*/  HGMMA.64x64x16.F32.BF16 R24, gdesc[UR8], RZ, !UPT, gsb0 ;  /* 0x00e00000081879f0 */ /* 0x000fe2000c0018ff */
[----:B------:R-:W-:Y:S02]  /*1890*/  UIADD3 UR8, UR5, 0x2, URZ ;  /* 0x0000000205087890 */ /* 0x000fe4000fffe03f */
[----:B------:R-:W-:Y:S01]  /*18a0*/  UIADD3 UR10, UR6, 0x2, URZ ;  /* 0x00000002060a7890 */ /* 0x000fe2000fffe03f */
[----:B------:R-:W-:Y:S01]  /*18b0*/  UMOV UR9, 0x40000040 ;  /* 0x4000004000097882 */ /* 0x000fe20000000000 */
[----:B------:R-:W-:Y:S01]  /*18c0*/  UMOV UR11, 0x40000040 ;  /* 0x40000040000b7882 */ /* 0x000fe20000000000 */
[----:B------:R-:W-:Y:S02]  /*18d0*/  WARPGROUP.DEPBAR.LE gsb0, 0x0 ;  /* 0x00008000000079c5 */ /* 0x000fe40000010000 */
[----:B------:R-:W-:-:S06]  /*18e0*/  WARPGROUP.ARRIVE ;  /* 0x00000000000079c5 */ /* 0x000fcc0000000000 */
[----:B------:R-:W-:Y:S01]  /*18f0*/  HGMMA.64x64x16.F32.BF16 R24, gdesc[UR8], R24, gsb0 ;  /* 0x00e00000081879f0 */ /* 0x000fe20008001818 */
        /* <DEDUP_REMOVED lines=41> */
[----:B------:R-:W-:Y:S03]  /*1b90*/  HGMMA.64x64x16.F32.BF16 R24, gdesc[UR8], R24, gsb0 ;  /* 0x00e00000081879f0 */ /* 0x000fe60008001818 */
[----:B------:R-:W-:Y:S02]  /*1ba0*/  WARPGROUP.DEPBAR.LE gsb0, 0x0 ;  /* 0x00008000000079c5 */ /* 0x000fe40000010000 */
[----:B------:R-:W-:Y:S05]  /*1bb0*/  @!P2 BRA `(.L_x_22) ;  /* 0x000000040098a947 */ /* 0x000fea0003800000 */
[----:B------:R-:W-:Y:S01]  /*1bc0*/  UIADD3 UR5, UR42, 0x1, URZ ;  /* 0x000000012a057890 */ /* 0x000fe2000fffe03f */
[----:B01----:R-:W-:Y:S02]  /*1bd0*/  IMAD.U32 R0, RZ, RZ, UR44 ;  /* 0x0000002cff007e24 */ /* 0x003fe4000f8e00ff */
[----:B------:R-:W-:Y:S01]  /*1be0*/  IMAD.U32 R3, RZ, RZ, UR42 ;  /* 0x0000002aff037e24 */ /* 0x000fe2000f8e00ff */
[----:B------:R-:W-:-:S04]  /*1bf0*/  UISETP.NE.AND UP0, UPT, UR5, 0x4, UPT ;  /* 0x000000040500788c */ /* 0x000fc8000bf05270 */
[----:B------:R-:W-:Y:S02]  /*1c00*/  USEL UR6, URZ, 0x1, UP0 ;  /* 0x000000013f067887 */ /* 0x000fe40008000000 */
[----:B------:R-:W-:Y:S02]  /*1c10*/  USEL UR5, UR5, URZ, UP0 ;  /* 0x0000003f05057287 */ /* 0x000fe40008000000 */
[----:B------:R-:W-:-:S06]  /*1c20*/  ULOP3.LUT UR6, UR40, UR6, URZ, 0x3c, !UPT ;  /* 0x0000000628067292 */ /* 0x000fcc000f8e3c3f */
[----:B------:R-:W-:-:S07]  /*1c30*/  IMAD.U32 R7, RZ, RZ, UR6 ;  /* 0x00000006ff077e24 */ /* 0x000fce000f8e00ff */
.L_x_29:
[----:B------:R-:W-:Y:S05]  /*1c40*/  @!P0 BRA `(.L_x_23) ;  /* 0x0000000000048947 */ /* 0x000fea0003800000 */
[----:B------:R-:W-:Y:S01]  /*1c50*/  BPT.TRAP 0x1 ;  /* 0x000000040000795c */ /* 0x000fe20000300000 */
.L_x_23:
[----:B------:R-:W0:Y:S01]  /*1c60*/  S2UR UR7, SR_CgaCtaId ;  /* 0x00000000000779c3 */ /* 0x000e220000008800 */
[----:B------:R-:W-:Y:S01]  /*1c70*/  UMOV UR6, 0x400 ;  /* 0x0000040000067882 */ /* 0x000fe20000000000 */
[----:B------:R-:W-:Y:S01]  /*1c80*/  IMAD.U32 R5, RZ, RZ, UR5 ;  /* 0x00000005ff057e24 */ /* 0x000fe2000f8e00ff */
[----:B------:R-:W-:Y:S01]  /*1c90*/  SHF.L.U32 R4, R7, 0x1f, RZ ;  /* 0x0000001f07047819 */ /* 0x000fe200000006ff */
[----:B0-----:R-:W-:-:S06]  /*1ca0*/  ULEA UR6, UR7, UR6, 0x18 ;  /* 0x0000000607067291 */ /* 0x001fcc000f8ec03f */
[----:B------:R-:W-:-:S04]  /*1cb0*/  IMAD.U32 R6, RZ, RZ, UR6 ;  /* 0x00000006ff067e24 */ /* 0x000fc8000f8e00ff */
[----:B------:R-:W-:-:S04]  /*1cc0*/  IMAD R5, R5, 0x8, R6 ;  /* 0x0000000805057824 */ /* 0x000fc800078e0206 */
[----:B------:R0:W1:Y:S01]  /*1cd0*/  SYNCS.PHASECHK.TRANS64.TRYWAIT P1, [R5+URZ], R4 ;  /* 0x00000004050075a7 */ /* 0x000062000802017f */
[----:B------:R-:W-:Y:S05]  /*1ce0*/  @!P0 BRA `(.L_x_24) ;  /* 0x0000000000048947 */ /* 0x000fea0003800000 */
[----:B------:R-:W-:Y:S01]  /*1cf0*/  BPT.TRAP 0x1 ;  /* 0x000000040000795c */ /* 0x000fe20000300000 */
.L_x_24:
[----:B-1----:R-:W-:Y:S05]  /*1d00*/  @P1 BRA `(.L_x_25) ;  /* 0x0000000000081947 */ /* 0x002fea0003800000 */
[----:B------:R-:W1:Y:S02]  /*1d10*/  SYNCS.PHASECHK.TRANS64.TRYWAIT P1, [R5+URZ], R4 ;  /* 0x00000004050075a7 */ /* 0x000e64000802017f */
[----:B-1----:R-:W-:Y:S05]  /*1d20*/  @!P1 BRA `(.L_x_26) ;  /* 0x0000004400b49947 */ /* 0x002fea0003800000 */
.L_x_25:
[----:B------:R-:W-:Y:S01]  /*1d30*/  ULEA UR6, UR5, UR45, 0xb ;  /* 0x0000002d05067291 */ /* 0x000fe2000f8e583f */
[----:B------:R-:W-:Y:S01]  /*1d40*/  WARPGROUP.ARRIVE ;  /* 0x00000000000079c5 */ /* 0x000fe20000000000 */
[----:B------:R-:W-:Y:S01]  /*1d50*/  ULEA UR7, UR5, UR4, 0xa ;  /* 0x0000000405077291 */ /* 0x000fe2000f8e503f */
[----:B------:R-:W-:Y:S01]  /*1d60*/  UMOV UR9, 0x40000040 ;  /* 0x4000004000097882 */ /* 0x000fe20000000000 */
[----:B------:R-:W-:-:S03]  /*1d70*/  UMOV UR11, 0x40000040 ;  /* 0x40000040000b7882 */ /* 0x000fc60000000000 */
[----:B------:R-:W-:Y:S02]  /*1d80*/  UMOV UR8, UR6 ;  /* 0x0000000600087c82 */ /* 0x000fe40008000000 */
[----:B------:R-:W-:Y:S02]  /*1d90*/  UMOV UR10, UR7 ;  /* 0x00000007000a7c82 */ /* 0x000fe40008000000 */
[----:B------:R-:W-:Y:S01]  /*1da0*/  HGMMA.64x64x16.F32.BF16 R24, gdesc[UR8], R24, gsb0 ;  /* 0x00e00000081879f0 */ /* 0x000fe20008001818 */
[----:B------:R-:W-:Y:S02]  /*1db0*/  UIADD3 UR8, UR6, 0x2, URZ ;  /* 0x0000000206087890 */ /* 0x000fe4000fffe03f */
[----:B------:R-:W-:Y:S01]  /*1dc0*/  UIADD3 UR10, UR7, 0x2, URZ ;  /* 0x00000002070a7890 */ /* 0x000fe2000fffe03f */
[----:B------:R-:W-:Y:S01]  /*1dd0*/  UMOV UR9, 0x40000040 ;  /* 0x4000004000097882 */ /* 0x000fe20000000000 */
[----:B------:R-:W-:Y:S01]  /*1de0*/  UMOV UR11, 0x40000040 ;  /* 0x40000040000b7882 */ /* 0x000fe20000000000 */
[----:B------:R-:W-:-:S02]  /*1df0*/  WARPGROUP.DEPBAR.LE gsb0, 0x0 ;  /* 0x00008000000079c5 */ /* 0x000fc40000010000 */
        /* <DEDUP_REMOVED lines=46> */
[----:B------:R-:W-:Y:S01]  /*20e0*/  BPT.TRAP 0x1 ;  /* 0x000000040000795c */ /* 0x000fe20000300000 */
.L_x_27:
[----:B------:R-:W-:-:S13]  /*20f0*/  ISETP.NE.AND P1, PT, R22, RZ, PT ;  /* 0x000000ff1600720c */ /* 0x000fda0003f25270 */
[----:B01----:R-:W-:-:S04]  /*2100*/  @P1 IMAD R4, R3, 0x8, R6 ;  /* 0x0000000803041824 */ /* 0x003fc800078e0206 */
[----:B------:R-:W-:-:S05]  /*2110*/  @P1 VIADD R4, R4, 0x20 ;  /* 0x0000002004041836 */ /* 0x000fca0000000000 */
[----:B------:R-:W-:-:S04]  /*2120*/  @P1 PRMT R4, R19, 0x654, R4 ;  /* 0x0000065413041816 */ /* 0x000fc80000000004 */
[----:B------:R0:W-:Y:S01]  /*2130*/  @P1 SYNCS.ARRIVE.TRANS64.RED.A1T0 RZ, [R4+URZ], RZ ;  /* 0x000000ff04ff19a7 */ /* 0x0001e2000810043f */
[----:B------:R-:W-:-:S13]  /*2140*/  ISETP.GT.U32.AND P1, PT, R18, 0x1, PT ;  /* 0x000000011200780c */ /* 0x000fda0003f24070 */
[----:B0-----:R-:W-:Y:S05]  /*2150*/  @P1 BRA `(.L_x_28) ;  /* 0x0000000000041947 */ /* 0x001fea0003800000 */
[----:B------:R-:W-:Y:S01]  /*2160*/  BPT.TRAP 0x1 ;  /* 0x000000040000795c */ /* 0x000fe20000300000 */
.L_x_28:
[----:B------:R-:W-:Y:S01]  /*2170*/  UIADD3 UR5, UR5, 0x1, URZ ;  /* 0x0000000105057890 */ /* 0x000fe2000fffe03f */
[C---:B------:R-:W-:Y:S01]  /*2180*/  ISETP.GT.AND P2, PT, R0.reuse, 0x1, PT ;  /* 0x000000010000780c */ /* 0x040fe20003f44270 */
[----:B------:R-:W-:Y:S02]  /*2190*/  VIADD R3, R3, 0x1 ;  /* 0x0000000103037836 */ /* 0x000fe40000000000 */
[----:B------:R-:W-:Y:S01]  /*21a0*/  UISETP.NE.AND UP0, UPT, UR5, 0x4, UPT ;  /* 0x000000040500788c */ /* 0x000fe2000bf05270 */
[----:B------:R-:W-:Y:S02]  /*21b0*/  VIADD R0, R0, 0xffffffff ;  /* 0xffffffff00007836 */ /* 0x000fe40000000000 */
[C---:B------:R-:W-:Y:S01]  /*21c0*/  ISETP.NE.AND P1, PT, R3.reuse, 0x4, PT ;  /* 0x000000040300780c */ /* 0x040fe20003f25270 */
[----:B------:R-:W-:Y:S02]  /*21d0*/  USEL UR6, URZ, 0x1, UP0 ;  /* 0x000000013f067887 */ /* 0x000fe40008000000 */
[----:B------:R-:W-:Y:S01]  /*21e0*/  USEL UR5, UR5, URZ, UP0 ;  /* 0x0000003f05057287 */ /* 0x000fe20008000000 */
[----:B------:R-:W-:-:S03]  /*21f0*/  SEL R3, R3, RZ, P1 ;  /* 0x000000ff03037207 */ /* 0x000fc60000800000 */
[----:B------:R-:W-:Y:S01]  /*2200*/  LOP3.LUT R7, R7, UR6, RZ, 0x3c, !PT ;  /* 0x0000000607077c12 */ /* 0x000fe2000f8e3cff */
[----:B------:R-:W-:Y:S07]  /*2210*/  @P2 BRA `(.L_x_29) ;  /* 0xfffffff800882947 */ /* 0x000fee000383ffff */
.L_x_22:
[----:B01----:R-:W0:Y:S02]  /*2220*/  LDC R0, c[0x0][0x28c] ;  /* 0x0000a300ff007b82 */ /* 0x003e240000000800 */
[----:B0-----:R-:W-:-:S13]  /*2230*/  ISETP.GE.AND P1, PT, R0, 0x1, PT ;  /* 0x000000010000780c */ /* 0x001fda0003f26270 */
[----:B------:R-:W-:Y:S05]  /*2240*/  @!P1 BRA `(.L_x_30) ;  /* 0x0000000000389947 */ /* 0x000fea0003800000 */
[----:B------:R-:W-:Y:S05]  /*2250*/  @!P0 BRA `(.L_x_31) ;  /* 0x0000000000048947 */ /* 0x000fea0003800000 */
[----:B------:R-:W-:Y:S01]  /*2260*/  BPT.TRAP 0x1 ;  /* 0x000000040000795c */ /* 0x000fe20000300000 */
.L_x_31:
[----:B------:R-:W-:-:S13]  /*2270*/  ISETP.NE.AND P0, PT, R22, RZ, PT ;  /* 0x000000ff1600720c */ /* 0x000fda0003f05270 */
[----:B------:R-:W-:-:S05]  /*2280*/  VOTEU.ANY UP0, P0 ;  /* 0x00000000003f7886 */ /* 0x000fca0000000100 */
[----:B------:R-:W-:-:S06]  /*2290*/  @UP0 UIADD3 UR4, UR44, UR42, URZ ;  /* 0x0000002a2c040290 */ /* 0x000fcc000fffe03f */
[----:B------:R-:W-:-:S04]  /*22a0*/  IMAD.U32 R0, RZ, RZ, UR4 ;  /* 0x00000004ff007e24 */ /* 0x000fc8000f8e00ff */
[----:B------:R-:W-:-:S05]  /*22b0*/  @P0 IMAD.SHL.U32 R0, R0, 0x8, RZ ;  /* 0x0000000800000824 */ /* 0x000fca00078e00ff */
[----:B------:R-:W-:-:S04]  /*22c0*/  @P0 LOP3.LUT R0, R0, 0x18, RZ, 0xc0, !PT ;  /* 0x0000001800000812 */ /* 0x000fc800078ec0ff */
[----:B------:R-:W-:-:S04]  /*22d0*/  @P0 IADD3 R0, R6, 0x20, R0 ;  /* 0x0000002006000810 */ /* 0x000fc80007ffe000 */
[----:B------:R-:W-:-:S04]  /*22e0*/  @P0 PRMT R0, R19, 0x654, R0 ;  /* 0x0000065413000816 */ /* 0x000fc80000000000 */
[----:B------:R0:W-:Y:S01]  /*22f0*/  @P0 SYNCS.ARRIVE.TRANS64.RED.A1T0 RZ, [R0+URZ], RZ ;  /* 0x000000ff00ff09a7 */ /* 0x0001e2000810043f */
[----:B------:R-:W-:-:S13]  /*2300*/  ISETP.GT.U32.AND P0, PT, R18, 0x1, PT ;  /* 0x000000011200780c */ /* 0x000fda0003f04070 */
[----:B0-----:R-:W-:Y:S05]  /*2310*/  @P0 BRA `(.L_x_30) ;  /* 0x0000000000040947 */ /* 0x001fea0003800000 */
[----:B------:R-:W-:Y:S01]  /*2320*/  BPT.TRAP 0x1 ;  /* 0x000000040000795c */ /* 0x000fe20000300000 */
.L_x_30:
[----:B------:R-:W-:Y:S01]  /*2330*/  IMAD.SHL.U32 R3, R70, 0x40, RZ ;  /* 0x0000004046037824 */ /* 0x000fe200078e00ff */
[----:B------:R-:W-:Y:S01]  /*2340*/  ULDC UR6, c[0x0][0x288] ;  /* 0x0000a20000067ab9 */ /* 0x000fe20000000800 */
[----:B------:R-:W-:Y:S01]  /*2350*/  SHF.R.S32.HI R13, RZ, 0x1f, R69 ;  /* 0x0000001fff0d7819 */ /* 0x000fe20000011445 */
[----:B------:R-:W-:Y:S01]  /*2360*/  IMAD.SHL.U32 R6, R71, 0x80, RZ ;  /* 0x0000008047067824 */ /* 0x000fe200078e00ff */
[----:B------:R-:W-:Y:S01]  /*2370*/  ULDC.64 UR4, c[0x0][0x5d0] ;  /* 0x0001740000047ab9 */ /* 0x000fe20000000a00 */
[----:B------:R-:W-:Y:S01]  /*2380*/  LOP3.LUT R10, R3, 0x6, R63, 0xf8, !PT ;  /* 0x00000006030a7812 */ /* 0x000fe200078ef83f */
[----:B------:R-:W-:Y:S01]  /*2390*/  IMAD.WIDE R70, R71, 0x80, R56 ;  /* 0x0000008047467825 */ /* 0x000fe200078e0238 */
[----:B------:R-:W-:Y:S01]  /*23a0*/  ISETP.GE.AND P0, PT, R3, UR6, PT ;  /* 0x0000000603007c0c */ /* 0x000fe2000bf06270 */
[----:B------:R-:W-:Y:S01]  /*23b0*/  ULDC UR6, c[0x0][0x284] ;  /* 0x0000a10000067ab9 */ /* 0x000fe20000000800 */
[----:B------:R-:W-:Y:S01]  /*23c0*/  SHF.R.S32.HI R11, RZ, 0x1f, R10 ;  /* 0x0000001fff0b7819 */ /* 0x000fe2000001140a */
[----:B------:R-:W-:Y:S01]  /*23d0*/  IMAD R0, R13, UR4, RZ ;  /* 0x000000040d007c24 */ /* 0x000fe2000f8e02ff */
[----:B------:R-:W-:-:S03]  /*23e0*/  ISETP.GE.OR P0, PT, R6, UR6, P0 ;  /* 0x0000000606007c0c */ /* 0x000fc60008706670 */
[C---:B------:R-:W-:Y:S02]  /*23f0*/  IMAD R7, R69.reuse, UR5, R0 ;  /* 0x0000000545077c24 */ /* 0x040fe4000f8e0200 */
[----:B------:R-:W-:Y:S01]  /*2400*/  IMAD.WIDE.U32 R4, R69, UR4, R10 ;  /* 0x0000000445047c25 */ /* 0x000fe2000f8e000a */
[----:B------:R-:W-:-:S03]  /*2410*/  ULDC.64 UR4, c[0x0][0x5c8] ;  /* 0x0001720000047ab9 */ /* 0x000fc60000000a00 */
[----:B------:R-:W-:Y:S02]  /*2420*/  IMAD R9, R71, UR4, RZ ;  /* 0x0000000447097c24 */ /* 0x000fe4000f8e02ff */
[----:B------:R-:W-:Y:S02]  /*2430*/  IMAD.IADD R5, R5, 0x1, R7 ;  /* 0x0000000105057824 */ /* 0x000fe400078e0207 */
[C---:B------:R-:W-:Y:S02]  /*2440*/  IMAD R9, R70.reuse, UR5, R9 ;  /* 0x0000000546097c24 */ /* 0x040fe4000f8e0209 */
[----:B------:R-:W-:-:S04]  /*2450*/  IMAD.WIDE.U32 R72, R70, UR4, R4 ;  /* 0x0000000446487c25 */ /* 0x000fc8000f8e0004 */
[----:B------:R-:W-:Y:S01]  /*2460*/  IMAD.MOV.U32 R0, RZ, RZ, -0x1 ;  /* 0xffffffffff007424 */ /* 0x000fe200078e00ff */
[----:B------:R-:W-:Y:S06]  /*2470*/  @P0 BRA `(.L_x_32) ;  /* 0x00000020009c0947 */ /* 0x000fec0003800000 */
[----:B-----5:R-:W-:Y:S01]  /*2480*/  FSETP.NEU.AND P0, PT, R58, RZ, PT ;  /* 0x000000ff3a00720b */ /* 0x020fe20003f0d000 */
[----:B------:R-:W-:Y:S01]  /*2490*/  IMAD.IADD R4, R62, 0x1, -R3 ;  /* 0x000000013e047824 */ /* 0x000fe200078e0a03 */
[----:B------:R-:W-:Y:S01]  /*24a0*/  BSSY B0, `(.L_x_32) ;  /* 0x0000224000007945 */ /* 0x000fe20003800000 */
[----:B------:R-:W-:Y:S02]  /*24b0*/  IMAD.IADD R3, R67, 0x1, -R6 ;  /* 0x0000000143037824 */ /* 0x000fe400078e0a06 */
[----:B------:R-:W-:Y:S01]  /*24c0*/  IMAD.IADD R83, R73, 0x1, R9 ;  /* 0x0000000149537824 */ /* 0x000fe200078e0209 */
[----:B------:R-:W-:-:S04]  /*24d0*/  ISETP.GT.AND P2, PT, R4, RZ, PT ;  /* 0x000000ff0400720c */ /* 0x000fc80003f44270 */
[----:B------:R-:W-:-:S03]  /*24e0*/  ISETP.GT.AND P1, PT, R3, RZ, P2 ;  /* 0x000000ff0300720c */ /* 0x000fc60001724270 */
[----:B------:R-:W-:Y:S10]  /*24f0*/  @!P0 BRA `(.L_x_33) ;  /* 0x0000001400e88947 */ /* 0x000ff40003800000 */
[----:B------:R-:W0:Y:S01]  /*2500*/  LDC.64 R76, c[0x0][0x5b8] ;  /* 0x00016e00ff4c7b82 */ /* 0x000e220000000a00 */
[----:B------:R-:W-:-:S07]  /*2510*/  ULDC.64 UR4, c[0x0][0x5c0] ;  /* 0x0001700000047ab9 */ /* 0x000fce0000000a00 */
[----:B------:R-:W1:Y:S08]  /*2520*/  LDC.64 R78, c[0x0][0x5b0] ;  /* 0x00016c00ff4e7b82 */ /* 0x000e700000000a00 */
[----:B------:R-:W2:Y:S01]  /*2530*/  LDC.64 R80, c[0x0][0x5a8] ;  /* 0x00016a00ff507b82 */ /* 0x000ea20000000a00 */
[-C--:B0-----:R-:W-:Y:S02]  /*2540*/  IMAD R6, R13, R76.reuse, RZ ;  /* 0x0000004c0d067224 */ /* 0x081fe400078e02ff */
[----:B------:R-:W-:-:S04]  /*2550*/  IMAD.WIDE.U32 R74, R69, R76, R10 ;  /* 0x0000004c454a7225 */ /* 0x000fc800078e000a */
[----:B------:R-:W-:Y:S02]  /*2560*/  IMAD R73, R69, R77, R6 ;  /* 0x0000004d45497224 */ /* 0x000fe400078e0206 */
[-C--:B-1----:R-:W-:Y:S02]  /*2570*/  IMAD R5, R71, R78.reuse, RZ ;  /* 0x0000004e47057224 */ /* 0x082fe400078e02ff */
[----:B------:R-:W-:Y:S02]  /*2580*/  IMAD.IADD R13, R75, 0x1, R73 ;  /* 0x000000014b0d7824 */ /* 0x000fe400078e0249 */
[----:B------:R-:W-:Y:S02]  /*2590*/  IMAD.MOV.U32 R12, RZ, RZ, R74 ;  /* 0x000000ffff0c7224 */ /* 0x000fe400078e004a */
[C---:B------:R-:W-:Y:S02]  /*25a0*/  IMAD R77, R70.reuse, R79, R5 ;  /* 0x0000004f464d7224 */ /* 0x040fe400078e0205 */
[----:B------:R-:W-:-:S04]  /*25b0*/  IMAD.WIDE.U32 R6, R70, R78, R12 ;  /* 0x0000004e46067225 */ /* 0x000fc800078e000c */
[----:B------:R-:W-:Y:S01]  /*25c0*/  IMAD.IADD R5, R7, 0x1, R77 ;  /* 0x0000000107057824 */ /* 0x000fe200078e024d */
[----:B--2---:R-:W-:-:S04]  /*25d0*/  LEA R14, P0, R6, R80, 0x1 ;  /* 0x00000050060e7211 */ /* 0x004fc800078008ff */
[----:B------:R-:W-:-:S05]  /*25e0*/  LEA.HI.X R15, R6, R81, R5, 0x1, P0 ;  /* 0x00000051060f7211 */ /* 0x000fca00000f0c05 */
[----:B------:R0:W2:Y:S01]  /*25f0*/  @P1 LDG.E.LTC128B.U16 R5, desc[UR36][R14.64] ;  /* 0x000000240e051981 */ /* 0x0000a2000c1e1520 */
[----:B------:R-:W-:Y:S01]  /*2600*/  LEA R8, P0, R72, UR4, 0x1 ;  /* 0x0000000448087c11 */ /* 0x000fe2000f8008ff */
[----:B------:R-:W-:Y:S01]  /*2610*/  IMAD.WIDE.U32 R6, R70, R78, R10 ;  /* 0x0000004e46067225 */ /* 0x000fe200078e000a */
[----:B------:R-:W-:Y:S03]  /*2620*/  BSSY B1, `(.L_x_34) ;  /* 0x0000012000017945 */ /* 0x000fe60003800000 */
[----:B------:R-:W-:Y:S02]  /*2630*/  IMAD.IADD R7, R77, 0x1, R7 ;  /* 0x000000014d077824 */ /* 0x000fe400078e0207 */
[----:B------:R-:W-:Y:S01]  /*2640*/  IMAD.WIDE.U32 R20, R69, R76, R6 ;  /* 0x0000004c45147225 */ /* 0x000fe200078e0006 */
[----:B0-----:R-:W-:-:S03]  /*2650*/  SHF.L.U64.HI R15, R78, 0x3, R79 ;  /* 0x000000034e0f7819 */ /* 0x001fc6000001024f */
[----:B------:R-:W-:Y:S01]  /*2660*/  IMAD.IADD R7, R73, 0x1, R21 ;  /* 0x0000000149077824 */ /* 0x000fe200078e0215 */
[----:B------:R-:W-:Y:S01]  /*2670*/  LEA R6, P4, R20, R80, 0x1 ;  /* 0x0000005014067211 */ /* 0x000fe200078808ff */
[----:B------:R-:W-:-:S03]  /*2680*/  IMAD.SHL.U32 R14, R78, 0x8, RZ ;  /* 0x000000084e0e7824 */ /* 0x000fc600078e00ff */
[----:B------:R-:W-:Y:S01]  /*2690*/  LEA.HI.X R7, R20, R81, R7, 0x1, P4 ;  /* 0x0000005114077211 */ /* 0x000fe200020f0c07 */
[----:B--2---:R-:W-:-:S04]  /*26a0*/  IMAD.U32 R9, R5, 0x10000, RZ ;  /* 0x0001000005097824 */ /* 0x004fc800078e00ff */
[----:B------:R-:W-:-:S04]  /*26b0*/  FMUL R9, R9, R58 ;  /* 0x0000003a09097220 */ /* 0x000fc80000400000 */
[----:B------:R-:W-:Y:S01]  /*26c0*/  FFMA R24, R24, R23, R9 ;  /* 0x0000001718187223 */ /* 0x000fe20000000009 */
[----:B------:R-:W-:Y:S02]  /*26d0*/  LEA.HI.X R9, R72, UR5, R83, 0x1, P0 ;  /* 0x0000000548097c11 */ /* 0x000fe400080f0c53 */
[----:B------:R-:W-:Y:S02]  /*26e0*/  ISETP.GT.AND P0, PT, R4, 0x1, PT ;  /* 0x000000010400780c */ /* 0x000fe40003f04270 */
[----:B------:R-:W-:Y:S02]  /*26f0*/  F2FP.BF16.F32.PACK_AB R24, RZ, R24 ;  /* 0x00000018ff18723e */ /* 0x000fe400000010ff */
[----:B------:R-:W-:-:S03]  /*2700*/  ISETP.GT.AND P3, PT, R3, RZ, P0 ;  /* 0x000000ff0300720c */ /* 0x000fc60000764270 */
[----:B------:R0:W-:Y:S10]  /*2710*/  @P1 STG.E.U16 desc[UR36][R8.64], R24 ;  /* 0x0000001808001986 */ /* 0x0001f4000c101524 */
[----:B------:R-:W-:Y:S05]  /*2720*/  @!P3 BRA `(.L_x_35) ;  /* 0x000000000004b947 */ /* 0x000fea0003800000 */
[----:B------:R1:W5:Y:S02]  /*2730*/  LDG.E.LTC128B.U16 R5, desc[UR36][R6.64+0x2] ;  /* 0x0000022406057981 */ /* 0x000364000c1e1520 */
.L_x_35:
[----:B------:R-:W-:Y:S05]  /*2740*/  BSYNC B1 ;  /* 0x0000000000017941 */ /* 0x000fea0003800000 */
.L_x_34:
[----:B-----5:R-:W-:Y:S01]  /*2750*/  IMAD.U32 R71, R5, 0x10000, RZ ;  /* 0x0001000005477824 */ /* 0x020fe200078e00ff */
[----:B------:R-:W-:Y:S01]  /*2760*/  ISETP.GT.AND P2, PT, R3, 0x8, P2 ;  /* 0x000000080300780c */ /* 0x000fe20001744270 */
[----:B------:R-:W-:Y:S01]  /*2770*/  IMAD.WIDE.U32 R20, R70, R78, R14 ;  /* 0x0000004e46147225 */ /* 0x000fe200078e000e */
[----:B0-----:R-:W-:-:S03]  /*2780*/  PRMT R24, R5, 0x7610, R24 ;  /* 0x0000761005187816 */ /* 0x001fc60000000018 */
[----:B------:R-:W-:Y:S01]  /*2790*/  FMUL R12, R71, R58 ;  /* 0x0000003a470c7220 */ /* 0x000fe20000400000 */
[----:B------:R-:W-:Y:S01]  /*27a0*/  IMAD.IADD R77, R77, 0x1, R21 ;  /* 0x000000014d4d7824 */ /* 0x000fe200078e0215 */
[----:B------:R-:W-:Y:S02]  /*27b0*/  IADD3 R74, P1, R74, R20, RZ ;  /* 0x000000144a4a7210 */ /* 0x000fe40007f3e0ff */
[----:B------:R-:W-:-:S03]  /*27c0*/  FFMA R12, R25, R23, R12 ;  /* 0x00000017190c7223 */ /* 0x000fc6000000000c */
[----:B------:R-:W-:Y:S02]  /*27d0*/  IMAD.X R13, R77, 0x1, R13, P1 ;  /* 0x000000014d0d7824 */ /* 0x000fe400008e060d */
[----:B------:R-:W-:Y:S02]  /*27e0*/  F2FP.BF16.F32.PACK_AB R12, RZ, R12 ;  /* 0x0000000cff0c723e */ /* 0x000fe400000010ff */
[----:B------:R-:W-:Y:S02]  /*27f0*/  LEA R14, P1, R74, R80, 0x1 ;  /* 0x000000504a0e7211 */ /* 0x000fe400078208ff */
[----:B------:R-:W-:Y:S02]  /*2800*/  PRMT R21, R12, 0x7610, R21 ;  /* 0x000076100c157816 */ /* 0x000fe40000000015 */
[----:B------:R-:W-:-:S03]  /*2810*/  LEA.HI.X R15, R74, R81, R13, 0x1, P1 ;  /* 0x000000514a0f7211 */ /* 0x000fc600008f0c0d */
[----:B------:R0:W-:Y:S04]  /*2820*/  @P3 STG.E.U16 desc[UR36][R8.64+0x2], R21 ;  /* 0x0000021508003986 */ /* 0x0001e8000c101524 */
[----:B------:R-:W2:Y:S01]  /*2830*/  @P2 LDG.E.LTC128B.U16 R24, desc[UR36][R14.64] ;  /* 0x000000240e182981 */ /* 0x000ea2000c1e1520 */
[----:B------:R-:W-:Y:S01]  /*2840*/  IADD3 R20, P1, R10, R20, RZ ;  /* 0x000000140a147210 */ /* 0x000fe20007f3e0ff */
[----:B------:R-:W-:Y:S01]  /*2850*/  BSSY B1, `(.L_x_36) ;  /* 0x0000011000017945 */ /* 0x000fe20003800000 */
[----:B------:R-:W-:Y:S02]  /*2860*/  SHF.L.U64.HI R13, R59, 0x1, R60 ;  /* 0x000000013b0d7819 */ /* 0x000fe4000001023c */
[----:B------:R-:W-:Y:S01]  /*2870*/  ISETP.GT.AND P0, PT, R3, 0x8, P0 ;  /* 0x000000080300780c */ /* 0x000fe20000704270 */
[----:B0-----:R-:W-:Y:S01]  /*2880*/  IMAD.X R21, R11, 0x1, R77, P1 ;  /* 0x000000010b157824 */ /* 0x001fe200008e064d */
[----:B------:R-:W-:Y:S01]  /*2890*/  LEA R12, P1, R59, R8, 0x1 ;  /* 0x000000083b0c7211 */ /* 0x000fe200078208ff */
[----:B------:R-:W-:-:S04]  /*28a0*/  IMAD.WIDE.U32 R20, R69, R76, R20 ;  /* 0x0000004c45147225 */ /* 0x000fc800078e0014 */
[----:B------:R-:W-:Y:S01]  /*28b0*/  IMAD.X R13, R13, 0x1, R9, P1 ;  /* 0x000000010d0d7824 */ /* 0x000fe200008e0609 */
[----:B------:R-:W-:Y:S01]  /*28c0*/  LEA R10, P3, R20, R80, 0x1 ;  /* 0x00000050140a7211 */ /* 0x000fe200078608ff */
[----:B------:R-:W-:-:S05]  /*28d0*/  IMAD.IADD R11, R73, 0x1, R21 ;  /* 0x00000001490b7824 */ /* 0x000fca00078e0215 */
[----:B------:R-:W-:Y:S01]  /*28e0*/  LEA.HI.X R11, R20, R81, R11, 0x1, P3 ;  /* 0x00000051140b7211 */ /* 0x000fe200018f0c0b */
[----:B--2---:R-:W-:-:S04]  /*28f0*/  IMAD.U32 R5, R24, 0x10000, RZ ;  /* 0x0001000018057824 */ /* 0x004fc800078e00ff */
[----:B------:R-:W-:-:S04]  /*2900*/  FMUL R5, R5, R58 ;  /* 0x0000003a05057220 */ /* 0x000fc80000400000 */
[----:B------:R-:W-:-:S05]  /*2910*/  FFMA R5, R26, R23, R5 ;  /* 0x000000171a057223 */ /* 0x000fca0000000005 */
[----:B------:R-:W-:-:S05]  /*2920*/  F2FP.BF16.F32.PACK_AB R5, RZ, R5 ;  /* 0x00000005ff05723e */ /* 0x000fca00000010ff */
[----:B------:R0:W-:Y:S01]  /*2930*/  @P2 STG.E.U16 desc[UR36][R12.64], R5 ;  /* 0x000000050c002986 */ /* 0x0001e2000c101524 */
[----:B------:R-:W-:Y:S05]  /*2940*/  @!P0 BRA `(.L_x_37) ;  /* 0x0000000000048947 */ /* 0x000fea0003800000 */
[----:B------:R2:W5:Y:S02]  /*2950*/  LDG.E.LTC128B.U16 R24, desc[UR36][R10.64+0x2] ;  /* 0x000002240a187981 */ /* 0x000564000c1e1520 */
.L_x_37:
[----:B------:R-:W-:Y:S05]  /*2960*/  BSYNC B1 ;  /* 0x0000000000017941 */ /* 0x000fea0003800000 */
.L_x_36:
[----:B0----5:R-:W-:Y:S01]  /*2970*/  IMAD.U32 R5, R24, 0x10000, RZ ;  /* 0x0001000018057824 */ /* 0x021fe200078e00ff */
[----:B------:R-:W-:Y:S01]  /*2980*/  ISETP.GT.AND P1, PT, R4, 0x8, PT ;  /* 0x000000080400780c */ /* 0x000fe20003f24270 */
[----:B------:R-:W-:Y:S02]  /*2990*/  BSSY B1, `(.L_x_38) ;  /* 0x0000008000017945 */ /* 0x000fe40003800000 */
[----:B------:R-:W-:Y:S01]  /*29a0*/  FMUL R14, R5, R58 ;  /* 0x0000003a050e7220 */ /* 0x000fe20000400000 */
[----:B------:R-:W-:-:S03]  /*29b0*/  ISETP.GT.AND P2, PT, R3, RZ, P1 ;  /* 0x000000ff0300720c */ /* 0x000fc60000f44270 */
[----:B------:R-:W-:-:S05]  /*29c0*/  FFMA R14, R27, R23, R14 ;  /* 0x000000171b0e7223 */ /* 0x000fca000000000e */
[----:B------:R-:W-:-:S05]  /*29d0*/  F2FP.BF16.F32.PACK_AB R14, RZ, R14 ;  /* 0x0000000eff0e723e */ /* 0x000fca00000010ff */
[----:B------:R0:W-:Y:S01]  /*29e0*/  @P0 STG.E.U16 desc[UR36][R12.64+0x2], R14 ;  /* 0x0000020e0c000986 */ /* 0x0001e2000c101524 */
[----:B------:R-:W-:Y:S05]  /*29f0*/  @!P2 BRA `(.L_x_39) ;  /* 0x000000000004a947 */ /* 0x000fea0003800000 */
[----:B------:R3:W5:Y:S02]  /*2a00*/  LDG.E.LTC128B.U16 R24, desc[UR36][R6.64+0x10] ;  /* 0x0000102406187981 */ /* 0x000764000c1e1520 */
.L_x_39:
[----:B------:R-:W-:Y:S05]  /*2a10*/  BSYNC B1 ;  /* 0x0000000000017941 */ /* 0x000fea0003800000 */
.L_x_38:
[----:B-----5:R-:W-:Y:S01]  /*2a20*/  IMAD.U32 R5, R24, 0x10000, RZ ;  /* 0x0001000018057824 */ /* 0x020fe200078e00ff */
        /* <DEDUP_REMOVED lines=9> */
.L_x_41:
[----:B------:R-:W-:Y:S05]  /*2ac0*/  BSYNC B1 ;  /* 0x0000000000017941 */ /* 0x000fea0003800000 */
.L_x_40:
[----:B----45:R-:W-:Y:S01]  /*2ad0*/  IMAD.U32 R5, R24, 0x10000, RZ ;  /* 0x0001000018057824 */ /* 0x030fe200078e00ff */
[----:B------:R-:W-:Y:S01]  /*2ae0*/  ISETP.GT.AND P1, PT, R3, 0x8, P1 ;  /* 0x000000080300780c */ /* 0x000fe20000f24270 */
[----:B------:R-:W-:Y:S02]  /*2af0*/  BSSY B1, `(.L_x_42) ;  /* 0x0000007000017945 */ /* 0x000fe40003800000 */
[----:B0-----:R-:W-:-:S04]  /*2b00*/  FMUL R14, R5, R58 ;  /* 0x0000003a050e7220 */ /* 0x001fc80000400000 */
[----:B------:R-:W-:-:S05]  /*2b10*/  FFMA R14, R29, R23, R14 ;  /* 0x000000171d0e7223 */ /* 0x000fca000000000e */
[----:B------:R-:W-:-:S05]  /*2b20*/  F2FP.BF16.F32.PACK_AB R14, RZ, R14 ;  /* 0x0000000eff0e723e */ /* 0x000fca00000010ff */
[----:B------:R0:W-:Y:S01]  /*2b30*/  @P3 STG.E.U16 desc[UR36][R8.64+0x12], R14 ;  /* 0x0000120e08003986 */ /* 0x0001e2000c101524 */
[----:B------:R-:W-:Y:S05]  /*2b40*/  @!P1 BRA `(.L_x_43) ;  /* 0x0000000000049947 */ /* 0x000fea0003800000 */
[----:B------:R4:W5:Y:S02]  /*2b50*/  LDG.E.LTC128B.U16 R24, desc[UR36][R10.64+0x10] ;  /* 0x000010240a187981 */ /* 0x000964000c1e1520 */
.L_x_43:
[----:B------:R-:W-:Y:S05]  /*2b60*/  BSYNC B1 ;  /* 0x0000000000017941 */ /* 0x000fea0003800000 */
.L_x_42:
[----:B-----5:R-:W-:Y:S01]  /*2b70*/  IMAD.U32 R5, R24, 0x10000, RZ ;  /* 0x0001000018057824 */ /* 0x020fe200078e00ff */
[----:B------:R-:W-:Y:S01]  /*2b80*/  ISETP.GT.AND P0, PT, R3, 0x8, P0 ;  /* 0x000000080300780c */ /* 0x000fe20000704270 */
[----:B------:R-:W-:Y:S02]  /*2b90*/  BSSY B1, `(.L_x_44) ;  /* 0x0000007000017945 */ /* 0x000fe40003800000 */
[----:B------:R-:W-:-:S04]  /*2ba0*/  FMUL R5, R5, R58 ;  /* 0x0000003a05057220 */ /* 0x000fc80000400000 */
[----:B------:R-:W-:-:S05]  /*2bb0*/  FFMA R5, R30, R23, R5 ;  /* 0x000000171e057223 */ /* 0x000fca0000000005 */
[----:B------:R-:W-:-:S05]  /*2bc0*/  F2FP.BF16.F32.PACK_AB R5, RZ, R5 ;  /* 0x00000005ff05723e */ /* 0x000fca00000010ff */
[----:B------:R0:W-:Y:S01]  /*2bd0*/  @P1 STG.E.U16 desc[UR36][R12.64+0x10], R5 ;  /* 0x000010050c001986 */ /* 0x0001e2000c101524 */
[----:B------:R-:W-:Y:S05]  /*2be0*/  @!P0 BRA `(.L_x_45) ;  /* 0x0000000000048947 */ /* 0x000fea0003800000 */
[----:B------:R0:W5:Y:S02]  /*2bf0*/  LDG.E.LTC128B.U16 R24, desc[UR36][R10.64+0x12] ;  /* 0x000012240a187981 */ /* 0x000164000c1e1520 */
.L_x_45:
[----:B------:R-:W-:Y:S05]  /*2c00*/  BSYNC B1 ;  /* 0x0000000000017941 */ /* 0x000fea0003800000 */
.L_x_44:
        /* <DEDUP_REMOVED lines=10> */
.L_x_47:
[----:B------:R-:W-:Y:S05]  /*2cb0*/  BSYNC B1 ;  /* 0x0000000000017941 */ /* 0x000fea0003800000 */
.L_x_46:
        /* <DEDUP_REMOVED lines=10> */
.L_x_49:
[----:B------:R-:W-:Y:S05]  /*2d60*/  BSYNC B1 ;  /* 0x0000000000017941 */ /* 0x000fea0003800000 */
.L_x_48:
[----:B0----5:R-:W-:Y:S01]  /*2d70*/  IMAD.U32 R5, R24, 0x10000, RZ ;  /* 0x0001000018057824 */ /* 0x021fe200078e00ff */
        /* <DEDUP_REMOVED lines=8> */
.L_x_51:
[----:B------:R-:W-:Y:S05]  /*2e00*/  BSYNC B1 ;  /* 0x0000000000017941 */ /* 0x000fea0003800000 */
.L_x_50:
        /* <DEDUP_REMOVED lines=9> */
.L_x_53:
[----:B------:R-:W-:Y:S05]  /*2ea0*/  BSYNC B1 ;  /* 0x0000000000017941 */ /* 0x000fea0003800000 */
.L_x_52:
        /* <DEDUP_REMOVED lines=10> */
.L_x_55:
[----:B------:R-:W-:Y:S05]  /*2f50*/  BSYNC B1 ;  /* 0x0000000000017941 */ /* 0x000fea0003800000 */
.L_x_54:
        /* <DEDUP_REMOVED lines=10> */
.L_x_57:
[----:B------:R-:W-:Y:S05]  /*3000*/  BSYNC B1 ;  /* 0x0000000000017941 */ /* 0x000fea0003800000 */
.L_x_56:
        /* <DEDUP_REMOVED lines=9> */
.L_x_59:
[----:B------:R-:W-:Y:S05]  /*30a0*/  BSYNC B1 ;  /* 0x0000000000017941 */ /* 0x000fea0003800000 */
.L_x_58:
        /* <DEDUP_REMOVED lines=9> */
.L_x_61:
[----:B------:R-:W-:Y:S05]  /*3140*/  BSYNC B1 ;  /* 0x0000000000017941 */ /* 0x000fea0003800000 */
.L_x_60:
        /* <DEDUP_REMOVED lines=10> */
.L_x_63:
[----:B------:R-:W-:Y:S05]  /*31f0*/  BSYNC B1 ;  /* 0x0000000000017941 */ /* 0x000fea0003800000 */
.L_x_62:
        /* <DEDUP_REMOVED lines=10> */
.L_x_65:
[----:B------:R-:W-:Y:S05]  /*32a0*/  BSYNC B1 ;  /* 0x0000000000017941 */ /* 0x000fea0003800000 */
.L_x_64:
        /* <DEDUP_REMOVED lines=9> */
.L_x_67:
[----:B------:R-:W-:Y:S05]  /*3340*/  BSYNC B1 ;  /* 0x0000000000017941 */ /* 0x000fea0003800000 */
.L_x_66:
        /* <DEDUP_REMOVED lines=9> */
.L_x_69:
[----:B------:R-:W-:Y:S05]  /*33e0*/  BSYNC B1 ;  /* 0x0000000000017941 */ /* 0x000fea0003800000 */
.L_x_68:
        /* <DEDUP_REMOVED lines=10> */
.L_x_71:
[----:B------:R-:W-:Y:S05]  /*3490*/  BSYNC B1 ;  /* 0x0000000000017941 */ /* 0x000fea0003800000 */
.L_x_70:
        /* <DEDUP_REMOVED lines=10> */
.L_x_73:
[----:B------:R-:W-:Y:S05]  /*3540*/  BSYNC B1 ;  /* 0x0000000000017941 */ /* 0x000fea0003800000 */
.L_x_72:
        /* <DEDUP_REMOVED lines=9> */
.L_x_75:
[----:B------:R-:W-:Y:S05]  /*35e0*/  BSYNC B1 ;  /* 0x0000000000017941 */ /* 0x000fea0003800000 */
.L_x_74:
        /* <DEDUP_REMOVED lines=9> */
.L_x_77:
[----:B------:R-:W-:Y:S05]  /*3680*/  BSYNC B1 ;  /* 0x0000000000017941 */ /* 0x000fea0003800000 */
.L_x_76:
        /* <DEDUP_REMOVED lines=10> */
.L_x_79:
[----:B------:R-:W-:Y:S05]  /*3730*/  BSYNC B1 ;  /* 0x0000000000017941 */ /* 0x000fea0003800000 */
.L_x_78:
        /* <DEDUP_REMOVED lines=10> */
.L_x_81:
[----:B------:R-:W-:Y:S05]  /*37e0*/  BSYNC B1 ;  /* 0x0000000000017941 */ /* 0x000fea0003800000 */
.L_x_80:
        /* <DEDUP_REMOVED lines=9> */
.L_x_83:
[----:B------:R-:W-:Y:S05]  /*3880*/  BSYNC B1 ;  /* 0x0000000000017941 */ /* 0x000fea0003800000 */
.L_x_82:
        /* <DEDUP_REMOVED lines=9> */
.L_x_85:
[----:B------:R-:W-:Y:S05]  /*3920*/  BSYNC B1 ;  /* 0x0000000000017941 */ /* 0x000fea0003800000 */
.L_x_84:
        /* <DEDUP_REMOVED lines=10> */
.L_x_87:
[----:B------:R-:W-:Y:S05]  /*39d0*/  BSYNC B1 ;  /* 0x0000000000017941 */ /* 0x000fea0003800000 */
.L_x_86:
[----:B-----5:R-:W-:Y:S01]  /*39e0*/  IMAD.U32 R5, R24, 0x10000, RZ ;  /* 0x0001000018057824 */ /* 0x020fe200078e00ff */
[----:B------:R-:W-:Y:S01]  /*39f0*/  ISETP.GT.AND P0, PT, R4, 0x39, PT ;  /* 0x000000390400780c */ /* 0x000fe20003f04270 */
[----:B------:R-:W-:Y:S01]  /*3a00*/  @P2 IMAD.MOV.U32 R4, RZ, RZ, R8 ;  /* 0x000000ffff042224 */ /* 0x000fe200078e0008 */
[----:B------:R-:W-:Y:S01]  /*3a10*/  BSSY B1, `(.L_x_88) ;  /* 0x000000a000017945 */ /* 0x000fe20003800000 */
[----:B------:R-:W-:Y:S01]  /*3a20*/  FMUL R5, R5, R58 ;  /* 0x0000003a05057220 */ /* 0x000fe20000400000 */
[----:B------:R-:W-:-:S03]  /*3a30*/  ISETP.GT.AND P3, PT, R3, RZ, P0 ;  /* 0x000000ff0300720c */ /* 0x000fc60000764270 */
[----:B------:R-:W-:-:S05]  /*3a40*/  FFMA R5, R52, R23, R5 ;  /* 0x0000001734057223 */ /* 0x000fca0000000005 */
[----:B------:R-:W-:-:S04]  /*3a50*/  F2FP.BF16.F32.PACK_AB R5, RZ, R5 ;  /* 0x00000005ff05723e */ /* 0x000fc800000010ff */
[----:B0-----:R-:W-:Y:S01]  /*3a60*/  PRMT R14, R5, 0x7610, R14 ;  /* 0x00007610050e7816 */ /* 0x001fe2000000000e */
[----:B------:R-:W-:-:S05]  /*3a70*/  @P2 IMAD.MOV.U32 R5, RZ, RZ, R9 ;  /* 0x000000ffff052224 */ /* 0x000fca00078e0009 */
[----:B------:R0:W-:Y:S01]  /*3a80*/  @P2 STG.E.U16 desc[UR36][R4.64+0x70], R14 ;  /* 0x0000700e04002986 */ /* 0x0001e2000c101524 */
[----:B------:R-:W-:Y:S05]  /*3a90*/  @!P3 BRA `(.L_x_89) ;  /* 0x000000000004b947 */ /* 0x000fea0003800000 */
[----:B------:R0:W5:Y:S02]  /*3aa0*/  LDG.E.LTC128B.U16 R24, desc[UR36][R6.64+0x72] ;  /* 0x0000722406187981 */ /* 0x000164000c1e1520 */
.L_x_89:
[----:B------:R-:W-:Y:S05]  /*3ab0*/  BSYNC B1 ;  /* 0x0000000000017941 */ /* 0x000fea0003800000 */
.L_x_88:
        /* <DEDUP_REMOVED lines=9> */
.L_x_91:
[----:B------:R-:W-:Y:S05]  /*3b50*/  BSYNC B1 ;  /* 0x0000000000017941 */ /* 0x000fea0003800000 */
.L_x_90:
[----:B-----5:R-:W-:Y:S01]  /*3b60*/  IMAD.U32 R5, R24, 0x10000, RZ ;  /* 0x0001000018057824 */ /* 0x020fe200078e00ff */
[----:B------:R-:W-:Y:S01]  /*3b70*/  ISETP.GT.AND P0, PT, R3, 0x8, P0 ;  /* 0x000000080300780c */ /* 0x000fe20000704270 */
[----:B0-----:R-:W-:Y:S01]  /*3b80*/  @P1 IMAD.MOV.U32 R4, RZ, RZ, R12 ;  /* 0x000000ffff041224 */ /* 0x001fe200078e000c */
[----:B------:R-:W-:Y:S01]  /*3b90*/  BSSY B1, `(.L_x_92) ;  /* 0x0000009000017945 */ /* 0x000fe20003800000 */
[----:B------:R-:W-:-:S04]  /*3ba0*/  FMUL R5, R5, R58 ;  /* 0x0000003a05057220 */ /* 0x000fc80000400000 */
[----:B------:R-:W-:-:S05]  /*3bb0*/  FFMA R5, R54, R23, R5 ;  /* 0x0000001736057223 */ /* 0x000fca0000000005 */
[----:B------:R-:W-:-:S04]  /*3bc0*/  F2FP.BF16.F32.PACK_AB R5, RZ, R5 ;  /* 0x00000005ff05723e */ /* 0x000fc800000010ff */
[----:B-1-3--:R-:W-:Y:S01]  /*3bd0*/  PRMT R6, R5, 0x7610, R6 ;  /* 0x0000761005067816 */ /* 0x00afe20000000006 */
[----:B------:R-:W-:-:S05]  /*3be0*/  @P1 IMAD.MOV.U32 R5, RZ, RZ, R13 ;  /* 0x000000ffff051224 */ /* 0x000fca00078e000d */
[----:B------:R0:W-:Y:S01]  /*3bf0*/  @P1 STG.E.U16 desc[UR36][R4.64+0x70], R6 ;  /* 0x0000700604001986 */ /* 0x0001e2000c101524 */
[----:B------:R-:W-:Y:S05]  /*3c00*/  @!P0 BRA `(.L_x_93) ;  /* 0x0000000000048947 */ /* 0x000fea0003800000 */
[----:B------:R1:W5:Y:S02]  /*3c10*/  LDG.E.LTC128B.U16 R24, desc[UR36][R10.64+0x72] ;  /* 0x000072240a187981 */ /* 0x000364000c1e1520 */
.L_x_93:
[----:B------:R-:W-:Y:S05]  /*3c20*/  BSYNC B1 ;  /* 0x0000000000017941 */ /* 0x000fea0003800000 */
.L_x_92:
[----:B------:R-:W-:Y:S05]  /*3c30*/  @!P0 BRA `(.L_x_94) ;  /* 0x0000000800a88947 */ /* 0x000fea0003800000 */
[----:B-----5:R-:W-:-:S04]  /*3c40*/  IMAD.U32 R3, R24, 0x10000, RZ ;  /* 0x0001000018037824 */ /* 0x020fc800078e00ff */
[----:B0-----:R-:W-:-:S04]  /*3c50*/  FMUL R4, R3, R58 ;  /* 0x0000003a03047220 */ /* 0x001fc80000400000 */
[----:B------:R-:W-:-:S05]  /*3c60*/  FFMA R4, R55, R23, R4 ;  /* 0x0000001737047223 */ /* 0x000fca0000000004 */
[----:B------:R-:W-:-:S05]  /*3c70*/  F2FP.BF16.F32.PACK_AB R4, RZ, R4 ;  /* 0x00000004ff04723e */ /* 0x000fca00000010ff */
[----:B------:R3:W-:Y:S01]  /*3c80*/  STG.E.U16 desc[UR36][R12.64+0x72], R4 ;  /* 0x000072040c007986 */ /* 0x0007e2000c101524 */
[----:B------:R-:W-:Y:S05]  /*3c90*/  BRA `(.L_x_94) ;  /* 0x0000000800907947 */ /* 0x000fea0003800000 */
.L_x_33:
[----:B------:R-:W-:Y:S01]  /*3ca0*/  ISETP.GT.AND P3, PT, R4, 0x1, PT ;  /* 0x000000010400780c */ /* 0x000fe20003f64270 */
[----:B------:R-:W-:Y:S01]  /*3cb0*/  ULDC.64 UR4, c[0x0][0x5c0] ;  /* 0x0001700000047ab9 */ /* 0x000fe20000000a00 */
[-C--:B------:R-:W-:Y:S01]  /*3cc0*/  FMUL R24, R24, R23.reuse ;  /* 0x0000001718187220 */ /* 0x080fe20000400000 */
[----:B------:R-:W-:Y:S01]  /*3cd0*/  LEA R6, P4, R72, UR4, 0x1 ;  /* 0x0000000448067c11 */ /* 0x000fe2000f8808ff */
[-C--:B------:R-:W-:Y:S01]  /*3ce0*/  FMUL R25, R25, R23.reuse ;  /* 0x0000001719197220 */ /* 0x080fe20000400000 */
[----:B------:R-:W-:Y:S01]  /*3cf0*/  ISETP.GT.AND P0, PT, R3, RZ, P3 ;  /* 0x000000ff0300720c */ /* 0x000fe20001f04270 */
[-C--:B------:R-:W-:Y:S01]  /*3d00*/  FMUL R26, R26, R23.reuse ;  /* 0x000000171a1a7220 */ /* 0x080fe20000400000 */
[----:B------:R-:W-:Y:S01]  /*3d10*/  F2FP.BF16.F32.PACK_AB R24, RZ, R24 ;  /* 0x00000018ff18723e */ /* 0x000fe200000010ff */
[-C--:B------:R-:W-:Y:S01]  /*3d20*/  FMUL R27, R27, R23.reuse ;  /* 0x000000171b1b7220 */ /* 0x080fe20000400000 */
[----:B------:R-:W-:Y:S01]  /*3d30*/  LEA.HI.X R7, R72, UR5, R83, 0x1, P4 ;  /* 0x0000000548077c11 */ /* 0x000fe2000a0f0c53 */
[----:B------:R-:W-:Y:S01]  /*3d40*/  FMUL R28, R28, R23 ;  /* 0x000000171c1c7220 */ /* 0x000fe20000400000 */
[----:B------:R-:W-:Y:S01]  /*3d50*/  F2FP.BF16.F32.PACK_AB R25, RZ, R25 ;  /* 0x00000019ff19723e */ /* 0x000fe200000010ff */
[-C--:B------:R-:W-:Y:S01]  /*3d60*/  FMUL R29, R29, R23.reuse ;  /* 0x000000171d1d7220 */ /* 0x080fe20000400000 */
[----:B------:R-:W-:Y:S01]  /*3d70*/  ISETP.GT.AND P2, PT, R3, 0x8, P2 ;  /* 0x000000080300780c */ /* 0x000fe20001744270 */
[----:B------:R-:W-:Y:S01]  /*3d80*/  @P1 STG.E.U16 desc[UR36][R6.64], R24 ;  /* 0x0000001806001986 */ /* 0x000fe2000c101524 */
[----:B------:R-:W-:Y:S01]  /*3d90*/  ISETP.GT.AND P1, PT, R4, 0x8, PT ;  /* 0x000000080400780c */ /* 0x000fe20003f24270 */
[-C--:B------:R-:W-:Y:S01]  /*3da0*/  FMUL R30, R30, R23.reuse ;  /* 0x000000171e1e7220 */ /* 0x080fe20000400000 */
[C---:B------:R-:W-:Y:S01]  /*3db0*/  SHF.L.U64.HI R5, R59.reuse, 0x1, R60 ;  /* 0x000000013b057819 */ /* 0x040fe2000001023c */
[----:B------:R-:W-:Y:S01]  /*3dc0*/  @P0 STG.E.U16 desc[UR36][R6.64+0x2], R25 ;  /* 0x0000021906000986 */ /* 0x000fe2000c101524 */
[----:B------:R-:W-:Y:S01]  /*3dd0*/  LEA R8, P5, R59, R6, 0x1 ;  /* 0x000000063b087211 */ /* 0x000fe200078a08ff */
[-C--:B------:R-:W-:Y:S01]  /*3de0*/  FMUL R31, R31, R23.reuse ;  /* 0x000000171f1f7220 */ /* 0x080fe20000400000 */
[----:B------:R-:W-:Y:S01]  /*3df0*/  ISETP.GT.AND P3, PT, R3, 0x8, P3 ;  /* 0x000000080300780c */ /* 0x000fe20001f64270 */
[-C--:B------:R-:W-:Y:S01]  /*3e00*/  FMUL R32, R32, R23.reuse ;  /* 0x0000001720207220 */ /* 0x080fe20000400000 */
[----:B------:R-:W-:Y:S01]  /*3e10*/  ISETP.GT.AND P0, PT, R4, 0x9, PT ;  /* 0x000000090400780c */ /* 0x000fe20003f04270 */
[----:B------:R-:W-:Y:S01]  /*3e20*/  IMAD.X R9, R5, 0x1, R7, P5 ;  /* 0x0000000105097824 */ /* 0x000fe200028e0607 */
[----:B------:R-:W-:Y:S01]  /*3e30*/  ISETP.GT.AND P4, PT, R3, RZ, P1 ;  /* 0x000000ff0300720c */ /* 0x000fe20000f84270 */
[-C--:B------:R-:W-:Y:S01]  /*3e40*/  FMUL R33, R33, R23.reuse ;  /* 0x0000001721217220 */ /* 0x080fe20000400000 */
[----:B------:R-:W-:Y:S01]  /*3e50*/  F2FP.BF16.F32.PACK_AB R26, RZ, R26 ;  /* 0x0000001aff1a723e */ /* 0x000fe200000010ff */
[-C--:B------:R-:W-:Y:S01]  /*3e60*/  FMUL R34, R34, R23.reuse ;  /* 0x0000001722227220 */ /* 0x080fe20000400000 */
[----:B------:R-:W-:Y:S01]  /*3e70*/  ISETP.GT.AND P5, PT, R3, RZ, P0 ;  /* 0x000000ff0300720c */ /* 0x000fe200007a4270 */
[----:B------:R-:W-:Y:S01]  /*3e80*/  FMUL R35, R35, R23 ;  /* 0x0000001723237220 */ /* 0x000fe20000400000 */
[----:B------:R-:W-:Y:S01]  /*3e90*/  F2FP.BF16.F32.PACK_AB R27, RZ, R27 ;  /* 0x0000001bff1b723e */ /* 0x000fe200000010ff */
[----:B------:R-:W-:Y:S01]  /*3ea0*/  @P2 STG.E.U16 desc[UR36][R8.64], R26 ;  /* 0x0000001a08002986 */ /* 0x000fe2000c101524 */
[----:B------:R-:W-:Y:S01]  /*3eb0*/  F2FP.BF16.F32.PACK_AB R28, RZ, R28 ;  /* 0x0000001cff1c723e */ /* 0x000fe200000010ff */
[-C--:B------:R-:W-:Y:S01]  /*3ec0*/  FMUL R36, R36, R23.reuse ;  /* 0x0000001724247220 */ /* 0x080fe20000400000 */
[----:B------:R-:W-:Y:S01]  /*3ed0*/  ISETP.GT.AND P2, PT, R3, 0x8, P1 ;  /* 0x000000080300780c */ /* 0x000fe20000f44270 */
[----:B------:R-:W-:Y:S01]  /*3ee0*/  @P3 STG.E.U16 desc[UR36][R8.64+0x2], R27 ;  /* 0x0000021b08003986 */ /* 0x000fe2000c101524 */
[----:B------:R-:W-:Y:S01]  /*3ef0*/  ISETP.GT.AND P1, PT, R4, 0x10, PT ;  /* 0x000000100400780c */ /* 0x000fe20003f24270 */
[----:B------:R-:W-:Y:S01]  /*3f00*/  FMUL R37, R37, R23 ;  /* 0x0000001725257220 */ /* 0x000fe20000400000 */
[----:B------:R-:W-:Y:S01]  /*3f10*/  F2FP.BF16.F32.PACK_AB R29, RZ, R29 ;  /* 0x0000001dff1d723e */ /* 0x000fe200000010ff */
[----:B------:R-:W-:Y:S01]  /*3f20*/  @P4 STG.E.U16 desc[UR36][R6.64+0x10], R28 ;  /* 0x0000101c06004986 */ /* 0x000fe2000c101524 */
[C---:B------:R-:W-:Y:S01]  /*3f30*/  ISETP.GT.AND P3, PT, R3.reuse, 0x8, P0 ;  /* 0x000000080300780c */ /* 0x040fe20000764270 */
[-C--:B------:R-:W-:Y:S01]  /*3f40*/  FMUL R38, R38, R23.reuse ;  /* 0x0000001726267220 */ /* 0x080fe20000400000 */
[----:B------:R-:W-:Y:S01]  /*3f50*/  ISETP.GT.AND P0, PT, R4, 0x11, PT ;  /* 0x000000110400780c */ /* 0x000fe20003f04270 */
[----:B------:R-:W-:Y:S01]  /*3f60*/  @P5 STG.E.U16 desc[UR36][R6.64+0x12], R29 ;  /* 0x0000121d06005986 */ /* 0x000fe2000c101524 */
        /* <DEDUP_REMOVED lines=42> */
[----:B------:R-:W-:Y:S01]  /*4210*/  ISETP.GT.AND P5, PT, R3, RZ, P0 ;  /* 0x000000ff0300720c */ /* 0x000fe200007a4270 */
[-C--:B------:R-:W-:Y:S01]  /*4220*/  FMUL R52, R52, R23.reuse ;  /* 0x0000001734347220 */ /* 0x080fe20000400000 */
[----:B------:R-:W-:Y:S01]  /*4230*/  F2FP.BF16.F32.PACK_AB R38, RZ, R38 ;  /* 0x00000026ff26723e */ /* 0x000fe200000010ff */
[----:B------:R-:W-:Y:S01]  /*4240*/  FMUL R53, R53, R23 ;  /* 0x0000001735357220 */ /* 0x000fe20000400000 */
[----:B------:R-:W-:Y:S01]  /*4250*/  F2FP.BF16.F32.PACK_AB R39, RZ, R39 ;  /* 0x00000027ff27723e */ /* 0x000fe200000010ff */
[----:B------:R-:W-:Y:S01]  /*4260*/  FMUL R54, R54, R23 ;  /* 0x0000001736367220 */ /* 0x000fe20000400000 */
[----:B------:R-:W-:Y:S01]  /*4270*/  F2FP.BF16.F32.PACK_AB R40, RZ, R40 ;  /* 0x00000028ff28723e */ /* 0x000fe200000010ff */
[----:B------:R-:W-:Y:S01]  /*4280*/  @P2 STG.E.U16 desc[UR36][R8.64+0x30], R38 ;  /* 0x0000302608002986 */ /* 0x000fe2000c101524 */
[----:B------:R-:W-:Y:S01]  /*4290*/  F2FP.BF16.F32.PACK_AB R41, RZ, R41 ;  /* 0x00000029ff29723e */ /* 0x000fe200000010ff */
[----:B------:R-:W-:Y:S01]  /*42a0*/  FMUL R55, R55, R23 ;  /* 0x0000001737377220 */ /* 0x000fe20000400000 */
[C---:B------:R-:W-:Y:S01]  /*42b0*/  ISETP.GT.AND P1, PT, R3.reuse, 0x8, P1 ;  /* 0x000000080300780c */ /* 0x040fe20000f24270 */
[----:B------:R-:W-:Y:S01]  /*42c0*/  @P3 STG.E.U16 desc[UR36][R8.64+0x32], R39 ;  /* 0x0000322708003986 */ /* 0x000fe2000c101524 */
[----:B------:R-:W-:-:S02]  /*42d0*/  ISETP.GT.AND P2, PT, R3, 0x8, P0 ;  /* 0x000000080300780c */ /* 0x000fc40000744270 */
[C---:B------:R-:W-:Y:S01]  /*42e0*/  ISETP.GT.AND P0, PT, R4.reuse, 0x29, PT ;  /* 0x000000290400780c */ /* 0x040fe20003f04270 */
[----:B------:R-:W-:Y:S01]  /*42f0*/  @P4 STG.E.U16 desc[UR36][R6.64+0x40], R40 ;  /* 0x0000402806004986 */ /* 0x000fe2000c101524 */
[----:B------:R-:W-:Y:S02]  /*4300*/  ISETP.GT.AND P4, PT, R4, 0x28, PT ;  /* 0x000000280400780c */ /* 0x000fe40003f84270 */
[----:B------:R-:W-:Y:S01]  /*4310*/  F2FP.BF16.F32.PACK_AB R42, RZ, R42 ;  /* 0x0000002aff2a723e */ /* 0x000fe200000010ff */
[----:B------:R-:W-:Y:S01]  /*4320*/  @P5 STG.E.U16 desc[UR36][R6.64+0x42], R41 ;  /* 0x0000422906005986 */ /* 0x000fe2000c101524 */
[C---:B------:R-:W-:Y:S02]  /*4330*/  ISETP.GT.AND P5, PT, R3.reuse, RZ, P4 ;  /* 0x000000ff0300720c */ /* 0x040fe400027a4270 */
[----:B------:R-:W-:Y:S01]  /*4340*/  ISETP.GT.AND P3, PT, R3, RZ, P0 ;  /* 0x000000ff0300720c */ /* 0x000fe20000764270 */
[----:B------:R-:W-:Y:S01]  /*4350*/  @P1 STG.E.U16 desc[UR36][R8.64+0x40], R42 ;  /* 0x0000402a08001986 */ /* 0x000fe2000c101524 */
[----:B------:R-:W-:-:S02]  /*4360*/  F2FP.BF16.F32.PACK_AB R43, RZ, R43 ;  /* 0x0000002bff2b723e */ /* 0x000fc400000010ff */
[----:B------:R-:W-:Y:S02]  /*4370*/  F2FP.BF16.F32.PACK_AB R44, RZ, R44 ;  /* 0x0000002cff2c723e */ /* 0x000fe400000010ff */
[C---:B------:R-:W-:Y:S01]  /*4380*/  ISETP.GT.AND P4, PT, R3.reuse, 0x8, P4 ;  /* 0x000000080300780c */ /* 0x040fe20002784270 */
[----:B------:R-:W-:Y:S01]  /*4390*/  @P2 STG.E.U16 desc[UR36][R8.64+0x42], R43 ;  /* 0x0000422b08002986 */ /* 0x000fe2000c101524 */
[----:B------:R-:W-:Y:S02]  /*43a0*/  F2FP.BF16.F32.PACK_AB R45, RZ, R45 ;  /* 0x0000002dff2d723e */ /* 0x000fe400000010ff */
[C---:B------:R-:W-:Y:S01]  /*43b0*/  ISETP.GT.AND P2, PT, R4.reuse, 0x31, PT ;  /* 0x000000310400780c */ /* 0x040fe20003f44270 */
[----:B------:R-:W-:Y:S01]  /*43c0*/  @P5 STG.E.U16 desc[UR36][R6.64+0x50], R44 ;  /* 0x0000502c06005986 */ /* 0x000fe2000c101524 */
[----:B------:R-:W-:Y:S02]  /*43d0*/  ISETP.GT.AND P5, PT, R3, 0x8, P0 ;  /* 0x000000080300780c */ /* 0x000fe400007a4270 */
[C---:B------:R-:W-:Y:S01]  /*43e0*/  ISETP.GT.AND P1, PT, R4.reuse, 0x38, PT ;  /* 0x000000380400780c */ /* 0x040fe20003f24270 */
[----:B------:R-:W-:Y:S01]  /*43f0*/  @P3 STG.E.U16 desc[UR36][R6.64+0x52], R45 ;  /* 0x0000522d06003986 */ /* 0x000fe2000c101524 */
[----:B------:R-:W-:-:S02]  /*4400*/  ISETP.GT.AND P3, PT, R4, 0x30, PT ;  /* 0x000000300400780c */ /* 0x000fc40003f64270 */
[----:B------:R-:W-:Y:S01]  /*4410*/  ISETP.GT.AND P0, PT, R4, 0x39, PT ;  /* 0x000000390400780c */ /* 0x000fe20003f04270 */
[----:B------:R-:W-:Y:S01]  /*4420*/  @P4 IMAD.MOV.U32 R4, RZ, RZ, R8 ;  /* 0x000000ffff044224 */ /* 0x000fe200078e0008 */
[----:B------:R-:W-:Y:S01]  /*4430*/  F2FP.BF16.F32.PACK_AB R46, RZ, R46 ;  /* 0x0000002eff2e723e */ /* 0x000fe200000010ff */
[----:B------:R-:W-:Y:S01]  /*4440*/  @P4 IMAD.MOV.U32 R5, RZ, RZ, R9 ;  /* 0x000000ffff054224 */ /* 0x000fe200078e0009 */
[----:B------:R-:W-:Y:S02]  /*4450*/  F2FP.BF16.F32.PACK_AB R47, RZ, R47 ;  /* 0x0000002fff2f723e */ /* 0x000fe400000010ff */
[----:B------:R-:W-:Y:S02]  /*4460*/  F2FP.BF16.F32.PACK_AB R48, RZ, R48 ;  /* 0x00000030ff30723e */ /* 0x000fe400000010ff */
[----:B------:R0:W-:Y:S01]  /*4470*/  @P4 STG.E.U16 desc[UR36][R4.64+0x50], R46 ;  /* 0x0000502e04004986 */ /* 0x0001e2000c101524 */
[----:B------:R-:W-:Y:S02]  /*4480*/  ISETP.GT.AND P4, PT, R3, RZ, P2 ;  /* 0x000000ff0300720c */ /* 0x000fe40001784270 */
[----:B------:R-:W-:-:S02]  /*4490*/  F2FP.BF16.F32.PACK_AB R49, RZ, R49 ;  /* 0x00000031ff31723e */ /* 0x000fc400000010ff */
[----:B------:R-:W-:Y:S02]  /*44a0*/  ISETP.GT.AND P2, PT, R3, 0x8, P2 ;  /* 0x000000080300780c */ /* 0x000fe40001744270 */
[----:B------:R-:W-:Y:S02]  /*44b0*/  F2FP.BF16.F32.PACK_AB R50, RZ, R50 ;  /* 0x00000032ff32723e */ /* 0x000fe400000010ff */
[----:B------:R-:W-:Y:S02]  /*44c0*/  F2FP.BF16.F32.PACK_AB R51, RZ, R51 ;  /* 0x00000033ff33723e */ /* 0x000fe400000010ff */
[----:B------:R-:W-:Y:S01]  /*44d0*/  F2FP.BF16.F32.PACK_AB R52, RZ, R52 ;  /* 0x00000034ff34723e */ /* 0x000fe200000010ff */
[----:B0-----:R-:W-:Y:S01]  /*44e0*/  @P5 IMAD.MOV.U32 R4, RZ, RZ, R8 ;  /* 0x000000ffff045224 */ /* 0x001fe200078e0008 */
[----:B------:R-:W-:Y:S01]  /*44f0*/  F2FP.BF16.F32.PACK_AB R53, RZ, R53 ;  /* 0x00000035ff35723e */ /* 0x000fe200000010ff */
[----:B------:R-:W-:Y:S01]  /*4500*/  @P5 IMAD.MOV.U32 R5, RZ, RZ, R9 ;  /* 0x000000ffff055224 */ /* 0x000fe200078e0009 */
[----:B------:R-:W-:-:S02]  /*4510*/  F2FP.BF16.F32.PACK_AB R54, RZ, R54 ;  /* 0x00000036ff36723e */ /* 0x000fc400000010ff */
[----:B------:R-:W-:Y:S02]  /*4520*/  F2FP.BF16.F32.PACK_AB R55, RZ, R55 ;  /* 0x00000037ff37723e */ /* 0x000fe400000010ff */
[----:B------:R0:W-:Y:S01]  /*4530*/  @P5 STG.E.U16 desc[UR36][R4.64+0x52], R47 ;  /* 0x0000522f04005986 */ /* 0x0001e2000c101524 */
[C---:B------:R-:W-:Y:S02]  /*4540*/  ISETP.GT.AND P5, PT, R3.reuse, RZ, P3 ;  /* 0x000000ff0300720c */ /* 0x040fe40001fa4270 */
[----:B------:R-:W-:-:S11]  /*4550*/  ISETP.GT.AND P3, PT, R3, 0x8, P3 ;  /* 0x000000080300780c */ /* 0x000fd60001f64270 */
[----:B0-----:R-:W-:Y:S02]  /*4560*/  @P5 IMAD.MOV.U32 R4, RZ, RZ, R6 ;  /* 0x000000ffff045224 */ /* 0x001fe400078e0006 */
[----:B------:R-:W-:-:S05]  /*4570*/  @P5 IMAD.MOV.U32 R5, RZ, RZ, R7 ;  /* 0x000000ffff055224 */ /* 0x000fca00078e0007 */
[----:B------:R0:W-:Y:S01]  /*4580*/  @P5 STG.E.U16 desc[UR36][R4.64+0x60], R48 ;  /* 0x0000603004005986 */ /* 0x0001e2000c101524 */
[C---:B------:R-:W-:Y:S02]  /*4590*/  ISETP.GT.AND P5, PT, R3.reuse, RZ, P0 ;  /* 0x000000ff0300720c */ /* 0x040fe400007a4270 */
[----:B------:R-:W-:Y:S01]  /*45a0*/  ISETP.GT.AND P0, PT, R3, 0x8, P0 ;  /* 0x000000080300780c */ /* 0x000fe20000704270 */
[----:B0-----:R-:W-:Y:S02]  /*45b0*/  @P4 IMAD.MOV.U32 R4, RZ, RZ, R6 ;  /* 0x000000ffff044224 */ /* 0x001fe400078e0006 */
[----:B------:R-:W-:-:S05]  /*45c0*/  @P4 IMAD.MOV.U32 R5, RZ, RZ, R7 ;  /* 0x000000ffff054224 */ /* 0x000fca00078e0007 */
[----:B------:R0:W-:Y:S01]  /*45d0*/  @P4 STG.E.U16 desc[UR36][R4.64+0x62], R49 ;  /* 0x0000623104004986 */ /* 0x0001e2000c101524 */
[C---:B------:R-:W-:Y:S02]  /*45e0*/  ISETP.GT.AND P4, PT, R3.reuse, RZ, P1 ;  /* 0x000000ff0300720c */ /* 0x040fe40000f84270 */
[----:B------:R-:W-:Y:S01]  /*45f0*/  ISETP.GT.AND P1, PT, R3, 0x8, P1 ;  /* 0x000000080300780c */ /* 0x000fe20000f24270 */
[----:B0-----:R-:W-:Y:S02]  /*4600*/  @P3 IMAD.MOV.U32 R4, RZ, RZ, R8 ;  /* 0x000000ffff043224 */ /* 0x001fe400078e0008 */
[----:B------:R-:W-:-:S05]  /*4610*/  @P3 IMAD.MOV.U32 R5, RZ, RZ, R9 ;  /* 0x000000ffff053224 */ /* 0x000fca00078e0009 */
[----:B------:R0:W-:Y:S02]  /*4620*/  @P3 STG.E.U16 desc[UR36][R4.64+0x60], R50 ;  /* 0x0000603204003986 */ /* 0x0001e4000c101524 */
[----:B0-----:R-:W-:Y:S02]  /*4630*/  @P2 IMAD.MOV.U32 R4, RZ, RZ, R8 ;  /* 0x000000ffff042224 */ /* 0x001fe400078e0008 */
[----:B------:R-:W-:-:S05]  /*4640*/  @P2 IMAD.MOV.U32 R5, RZ, RZ, R9 ;  /* 0x000000ffff052224 */ /* 0x000fca00078e0009 */
[----:B------:R0:W-:Y:S02]  /*4650*/  @P2 STG.E.U16 desc[UR36][R4.64+0x62], R51 ;  /* 0x0000623304002986 */ /* 0x0001e4000c101524 */
[----:B0-----:R-:W-:Y:S02]  /*4660*/  @P4 IMAD.MOV.U32 R4, RZ, RZ, R6 ;  /* 0x000000ffff044224 */ /* 0x001fe400078e0006 */
[----:B------:R-:W-:-:S05]  /*4670*/  @P4 IMAD.MOV.U32 R5, RZ, RZ, R7 ;  /* 0x000000ffff054224 */ /* 0x000fca00078e0007 */
[----:B------:R0:W-:Y:S04]  /*4680*/  @P4 STG.E.U16 desc[UR36][R4.64+0x70], R52 ;  /* 0x0000703404004986 */ /* 0x0001e8000c101524 */
[----:B------:R1:W-:Y:S01]  /*4690*/  @P5 STG.E.U16 desc[UR36][R6.64+0x72], R53 ;  /* 0x0000723506005986 */ /* 0x0003e2000c101524 */
[----:B0-----:R-:W-:Y:S02]  /*46a0*/  @P1 IMAD.MOV.U32 R4, RZ, RZ, R8 ;  /* 0x000000ffff041224 */ /* 0x001fe400078e0008 */
[----:B------:R-:W-:-:S05]  /*46b0*/  @P1 IMAD.MOV.U32 R5, RZ, RZ, R9 ;  /* 0x000000ffff051224 */ /* 0x000fca00078e0009 */
[----:B------:R1:W-:Y:S04]  /*46c0*/  @P1 STG.E.U16 desc[UR36][R4.64+0x70], R54 ;  /* 0x0000703604001986 */ /* 0x0003e8000c101524 */
[----:B------:R1:W-:Y:S02]  /*46d0*/  @P0 STG.E.U16 desc[UR36][R8.64+0x72], R55 ;  /* 0x0000723708000986 */ /* 0x0003e4000c101524 */
.L_x_94:
[----:B------:R-:W-:Y:S05]  /*46e0*/  BSYNC B0 ;  /* 0x0000000000007941 */ /* 0x000fea0003800000 */
.L_x_32:
[----:B------:R-:W-:Y:S01]  /*46f0*/  IADD3 R16, P0, R16, UR38, RZ ;  /* 0x0000002610107c10 */ /* 0x000fe2000ff1e0ff */
[----:B------:R-:W-:Y:S01]  /*4700*/  ULDC.64 UR4, c[0x0][0x650] ;  /* 0x0001940000047ab9 */ /* 0x000fe20000000a00 */
[----:B------:R-:W-:Y:S01]  /*4710*/  PRMT R3, RZ, 0x7610, R3 ;  /* 0x00007610ff037816 */ /* 0x000fe20000000003 */
[----:B------:R-:W-:Y:S01]  /*4720*/  IMAD.MOV.U32 R70, RZ, RZ, -0x1 ;  /* 0xffffffffff467424 */ /* 0x000fe200078e00ff */
[----:B------:R-:W-:Y:S01]  /*4730*/  IADD3.X R17, R17, UR41, RZ, P0, !PT ;  /* 0x0000002911117c10 */ /* 0x000fe200087fe4ff */
[----:B------:R-:W-:Y:S01]  /*4740*/  IMAD.MOV.U32 R69, RZ, RZ, -0x1 ;  /* 0xffffffffff457424 */ /* 0x000fe200078e00ff */
[----:B------:R-:W-:-:S04]  /*4750*/  ISETP.GE.U32.AND P0, PT, R16, UR4, PT ;  /* 0x0000000410007c0c */ /* 0x000fc8000bf06070 */
[----:B------:R-:W-:-:S13]  /*4760*/  ISETP.GE.U32.AND.EX P0, PT, R17, UR5, PT, P0 ;  /* 0x0000000511007c0c */ /* 0x000fda000bf06100 */
[----:B------:R-:W-:Y:S05]  /*4770*/  @P0 BRA `(.L_x_95) ;  /* 0x00000004004c0947 */ /* 0x000fea0003800000 */
[----:B-12-4-:R-:W1:Y:S01]  /*4780*/  LDC.64 R10, c[0x0][0x628] ;  /* 0x00018a00ff0a7b82 */ /* 0x016e620000000a00 */
[----:B---3--:R-:W2:Y:S01]  /*4790*/  S2R R12, SR_CTAID.X ;  /* 0x00000000000c7919 */ /* 0x008ea20000002500 */
[----:B------:R-:W-:Y:S02]  /*47a0*/  IMAD.MOV.U32 R8, RZ, RZ, R16 ;  /* 0x000000ffff087224 */ /* 0x000fe400078e0010 */
[----:B------:R-:W-:Y:S01]  /*47b0*/  IMAD.MOV.U32 R9, RZ, RZ, R17 ;  /* 0x000000ffff097224 */ /* 0x000fe200078e0011 */
[----:B------:R-:W3:Y:S03]  /*47c0*/  S2R R20, SR_CTAID.Y ;  /* 0x0000000000147919 */ /* 0x000ee60000002600 */
[----:B------:R-:W4:Y:S08]  /*47d0*/  LDC R0, c[0x0][0x630] ;  /* 0x00018c00ff007b82 */ /* 0x000f300000000800 */
[----:B------:R-:W0:Y:S01]  /*47e0*/  LDC.64 R14, c[0x0][0x620] ;  /* 0x00018800ff0e7b82 */ /* 0x000e220000000a00 */
[----:B-1----:R-:W-:-:S04]  /*47f0*/  ISETP.NE.U32.AND P0, PT, R10, RZ, PT ;  /* 0x000000ff0a00720c */ /* 0x002fc80003f05070 */
[----:B------:R-:W-:-:S13]  /*4800*/  ISETP.NE.AND.EX P0, PT, R11, RZ, PT, P0 ;  /* 0x000000ff0b00720c */ /* 0x000fda0003f05300 */
[----:B0-234-:R-:W-:Y:S05]  /*4810*/  @!P0 BRA `(.L_x_96) ;  /* 0x0000000000288947 */ /* 0x01dfea0003800000 */
        /* <DEDUP_REMOVED lines=10> */
.L_x_96:
[-CC-:B------:R-:W-:Y:S01]  /*48c0*/  SHF.R.U64 R69, R8, R0.reuse, R9.reuse ;  /* 0x0000000008457219 */ /* 0x180fe20000001209 */
[----:B------:R-:W0:Y:S01]  /*48d0*/  LDC.64 R26, c[0x0][0x640] ;  /* 0x00019000ff1a7b82 */ /* 0x000e220000000a00 */
[----:B------:R-:W-:Y:S01]  /*48e0*/  SHF.R.U32.HI R0, RZ, R0, R9 ;  /* 0x00000000ff007219 */ /* 0x000fe20000011609 */
[----:B------:R-:W-:Y:S01]  /*48f0*/  ULDC UR4, c[0x0][0x150] ;  /* 0x0000540000047ab9 */ /* 0x000fe20000000800 */
[----:B------:R-:W-:Y:S02]  /*4900*/  IADD3 R3, P0, RZ, -R69, RZ ;  /* 0x80000045ff037210 */ /* 0x000fe40007f1e0ff */
[----:B------:R-:W-:-:S03]  /*4910*/  I2FP.F32.U32 R7, R12 ;  /* 0x0000000c00077245 */ /* 0x000fc60000201000 */
[----:B------:R-:W1:Y:S01]  /*4920*/  LDC R6, c[0x0][0x618] ;  /* 0x00018600ff067b82 */ /* 0x000e620000000800 */
[----:B------:R-:W-:Y:S02]  /*4930*/  IMAD.X R5, RZ, RZ, ~R0, P0 ;  /* 0x000000ffff057224 */ /* 0x000fe400000e0e00 */
[----:B------:R-:W-:Y:S01]  /*4940*/  FMUL R7, R7, UR4 ;  /* 0x0000000407077c20 */ /* 0x000fe20008400000 */
[----:B------:R-:W-:Y:S01]  /*4950*/  ULDC UR4, c[0x0][0x154] ;  /* 0x0000550000047ab9 */ /* 0x000fe20000000800 */
[-C--:B------:R-:W-:Y:S02]  /*4960*/  IMAD R0, R5, R14.reuse, RZ ;  /* 0x0000000e05007224 */ /* 0x080fe400078e02ff */
[C---:B------:R-:W-:Y:S01]  /*4970*/  IMAD.WIDE.U32 R4, R3.reuse, R14, R16 ;  /* 0x0000000e03047225 */ /* 0x040fe200078e0010 */
[----:B------:R-:W2:Y:S01]  /*4980*/  LDC R8, c[0x0][0x608] ;  /* 0x00018200ff087b82 */ /* 0x000ea20000000800 */
[----:B------:R-:W3:Y:S02]  /*4990*/  F2I.U32.TRUNC.NTZ R7, R7 ;  /* 0x0000000700077305 */ /* 0x000ee4000020f000 */
[----:B------:R-:W-:Y:S01]  /*49a0*/  IMAD R3, R3, R15, R0 ;  /* 0x0000000f03037224 */ /* 0x000fe200078e0200 */
[----:B------:R-:W-:-:S03]  /*49b0*/  I2FP.F32.U32 R0, R20 ;  /* 0x0000001400007245 */ /* 0x000fc60000201000 */
[----:B------:R-:W-:Y:S01]  /*49c0*/  IMAD.IADD R3, R5, 0x1, R3 ;  /* 0x0000000105037824 */ /* 0x000fe200078e0203 */
[----:B------:R-:W4:Y:S01]  /*49d0*/  LDC R11, c[0x0][0x658] ;  /* 0x00019600ff0b7b82 */ /* 0x000f220000000800 */
[----:B0-----:R-:W-:-:S04]  /*49e0*/  ISETP.NE.U32.AND P0, PT, R26, RZ, PT ;  /* 0x000000ff1a00720c */ /* 0x001fc80003f05070 */
[----:B------:R-:W-:-:S03]  /*49f0*/  ISETP.NE.AND.EX P0, PT, R27, RZ, PT, P0 ;  /* 0x000000ff1b00720c */ /* 0x000fc60003f05300 */
[----:B------:R-:W0:Y:S01]  /*4a00*/  LDC R9, c[0x0][0x144] ;  /* 0x00005100ff097b82 */ /* 0x000e220000000800 */
[-C--:B-1----:R-:W-:Y:S01]  /*4a10*/  SHF.R.U64 R10, R4, R6.reuse, R3 ;  /* 0x00000006040a7219 */ /* 0x082fe20000001203 */
[----:B---3--:R-:W-:Y:S01]  /*4a20*/  IMAD.MOV R7, RZ, RZ, -R7 ;  /* 0x000000ffff077224 */ /* 0x008fe200078e0a07 */
[----:B------:R-:W-:Y:S01]  /*4a30*/  SHF.R.U32.HI R3, RZ, R6, R3 ;  /* 0x00000006ff037219 */ /* 0x000fe20000011603 */
[----:B------:R-:W-:-:S04]  /*4a40*/  FMUL R6, R0, UR4 ;  /* 0x0000000400067c20 */ /* 0x000fc80008400000 */
[----:B------:R-:W1:Y:S01]  /*4a50*/  LDC R21, c[0x0][0x148] ;  /* 0x00005200ff157b82 */ /* 0x000e620000000800 */
[----:B------:R3:W0:Y:S01]  /*4a60*/  F2I.U32.TRUNC.NTZ R14, R6 ;  /* 0x00000006000e7305 */ /* 0x000622000020f000 */
[-CC-:B--2---:R-:W-:Y:S02]  /*4a70*/  SHF.R.U64 R13, R10, R8.reuse, R3.reuse ;  /* 0x000000080a0d7219 */ /* 0x184fe40000001203 */
[----:B------:R-:W-:-:S04]  /*4a80*/  SHF.R.U32.HI R0, RZ, R8, R3 ;  /* 0x00000008ff007219 */ /* 0x000fc80000011603 */
[----:B-----5:R-:W2:Y:S01]  /*4a90*/  LDC R24, c[0x0][0x648] ;  /* 0x00019200ff187b82 */ /* 0x020ea20000000800 */
[-CC-:B----4-:R-:W-:Y:S02]  /*4aa0*/  SHF.R.U64 R15, R13, R11.reuse, R0.reuse ;  /* 0x0000000b0d0f7219 */ /* 0x190fe40000001200 */
[----:B------:R-:W-:-:S03]  /*4ab0*/  SHF.R.U32.HI R5, RZ, R11, R0 ;  /* 0x0000000bff057219 */ /* 0x000fc60000011600 */
[----:B------:R-:W-:Y:S02]  /*4ac0*/  IMAD.MOV.U32 R4, RZ, RZ, R15 ;  /* 0x000000ffff047224 */ /* 0x000fe400078e000f */
[----:B------:R-:W4:Y:S01]  /*4ad0*/  LDC R28, c[0x0][0x638] ;  /* 0x00018e00ff1c7b82 */ /* 0x000f220000000800 */
[----:B0-----:R-:W-:-:S07]  /*4ae0*/  IMAD R25, R9, R7, R12 ;  /* 0x0000000709197224 */ /* 0x001fce00078e020c */
[----:B------:R-:W0:Y:S08]  /*4af0*/  LDC R29, c[0x0][0x610] ;  /* 0x00018400ff1d7b82 */ /* 0x000e300000000800 */
[----:B------:R-:W0:Y:S01]  /*4b00*/  LDC R30, c[0x0][0x600] ;  /* 0x00018000ff1e7b82 */ /* 0x000e220000000800 */
[----:B-123--:R-:W-:Y:S05]  /*4b10*/  @!P0 BRA `(.L_x_97) ;  /* 0x0000000000288947 */ /* 0x00efea0003800000 */
[----:B------:R-:W1:Y:S02]  /*4b20*/  LDC R0, c[0x0][0x64c] ;  /* 0x00019300ff007b82 */ /* 0x000e640000000800 */
[----:B-1----:R-:W-:-:S05]  /*4b30*/  IADD3 R3, P0, R15, R0, RZ ;  /* 0x000000000f037210 */ /* 0x002fca0007f1e0ff */
        /* <DEDUP_REMOVED lines=8> */
.L_x_97:
[----:B------:R-:W-:Y:S01]  /*4bc0*/  ISETP.NE.AND P0, PT, R2, 0x1, PT ;  /* 0x000000010200780c */ /* 0x000fe20003f05270 */
[----:B------:R-:W-:Y:S01]  /*4bd0*/  IMAD.MOV R14, RZ, RZ, -R14 ;  /* 0x000000ffff0e7224 */ /* 0x000fe200078e0a0e */
[----:B------:R-:W-:Y:S02]  /*4be0*/  SHF.R.U64 R3, R4, R24, R5 ;  /* 0x0000001804037219 */ /* 0x000fe40000001205 */
[----:B------:R-:W-:Y:S02]  /*4bf0*/  LOP3.LUT R0, R13, R66, RZ, 0xc0, !PT ;  /* 0x000000420d007212 */ /* 0x000fe400078ec0ff */
[----:B------:R-:W-:Y:S01]  /*4c00*/  LOP3.LUT R10, R10, R65, RZ, 0xc0, !PT ;  /* 0x000000410a0a7212 */ /* 0x000fe200078ec0ff */
[----:B------:R-:W-:Y:S02]  /*4c10*/  IMAD.MOV R4, RZ, RZ, -R3 ;  /* 0x000000ffff047224 */ /* 0x000fe400078e0a03 */
[----:B------:R-:W-:Y:S02]  /*4c20*/  IMAD R0, R61, R3, R0 ;  /* 0x000000033d007224 */ /* 0x000fe400078e0200 */
[----:B----4-:R-:W-:-:S02]  /*4c30*/  IMAD R3, R4, R28, R15 ;  /* 0x0000001c04037224 */ /* 0x010fc400078e020f */
[----:B------:R-:W-:Y:S02]  /*4c40*/  @P0 IMAD R25, R21, R14, R20 ;  /* 0x0000000e15190224 */ /* 0x000fe400078e0214 */
[----:B0-----:R-:W-:Y:S02]  /*4c50*/  IMAD R5, R3, R30, R10 ;  /* 0x0000001e03057224 */ /* 0x001fe400078e020a */
[----:B------:R-:W-:Y:S02]  /*4c60*/  IMAD R0, R0, R29, R25 ;  /* 0x0000001d00007224 */ /* 0x000fe400078e0219 */
[----:B------:R-:W-:-:S03]  /*4c70*/  IMAD.MOV.U32 R4, RZ, RZ, 0x1 ;  /* 0x00000001ff047424 */ /* 0x000fc600078e00ff */
[----:B------:R-:W-:Y:S02]  /*4c80*/  SEL R70, R5, R0, !P0 ;  /* 0x0000000005467207 */ /* 0x000fe40004000000 */
[----:B------:R-:W-:Y:S02]  /*4c90*/  PRMT R3, R4, 0x7610, R3 ;  /* 0x0000761004037816 */ /* 0x000fe40000000003 */
[----:B------:R-:W-:-:S07]  /*4ca0*/  SEL R0, R0, R5, !P0 ;  /* 0x0000000500007207 */ /* 0x000fce0004000000 */
.L_x_95:
[----:B------:R-:W-:Y:S01]  /*4cb0*/  UIADD3 UR42, UR43, UR42, URZ ;  /* 0x0000002a2b2a7290 */ /* 0x000fe2000fffe03f */
[----:B------:R-:W-:Y:S01]  /*4cc0*/  LOP3.LUT P0, RZ, R3, 0xff, RZ, 0xc0, !PT ;  /* 0x000000ff03ff7812 */ /* 0x000fe2000780c0ff */
[----:B------:R-:W-:Y:S02]  /*4cd0*/  IMAD.MOV.U32 R71, RZ, RZ, R0 ;  /* 0x000000ffff477224 */ /* 0x000fe400078e0000 */
[----:B------:R-:W-:Y:S02]  /*4ce0*/  USHF.R.U32.HI UR4, URZ, 0x2, UR42 ;  /* 0x000000023f047899 */ /* 0x000fe4000801162a */
[----:B------:R-:W-:Y:S02]  /*4cf0*/  UISETP.GT.U32.AND UP1, UPT, UR42, 0x3, UPT ;  /* 0x000000032a00788c */ /* 0x000fe4000bf24070 */
[----:B------:R-:W-:Y:S02]  /*4d00*/  ULOP3.LUT UR4, UR4, 0x1, URZ, 0xc0, !UPT ;  /* 0x0000000104047892 */ /* 0x000fe4000f8ec03f */
[----:B------:R-:W-:-:S02]  /*4d10*/  UISETP.LT.U32.AND UP1, UPT, UR43, 0x4, UP1 ;  /* 0x000000042b00788c */ /* 0x000fc40008f21070 */
[----:B------:R-:W-:Y:S02]  /*4d20*/  UISETP.NE.U32.AND UP0, UPT, UR4, 0x1, UPT ;  /* 0x000000010400788c */ /* 0x000fe4000bf05070 */
[----:B------:R-:W-:Y:S02]  /*4d30*/  USEL UR5, URZ, 0x1, !UP1 ;  /* 0x000000013f057887 */ /* 0x000fe4000c800000 */
[----:B------:R-:W-:Y:S02]  /*4d40*/  UISETP.GT.U32.AND UP0, UPT, UR43, 0x3, !UP0 ;  /* 0x000000032b00788c */ /* 0x000fe4000c704070 */
[----:B------:R-:W-:Y:S02]  /*4d50*/  ULOP3.LUT UR42, UR42, 0x3, URZ, 0xc0, !UPT ;  /* 0x000000032a2a7892 */ /* 0x000fe4000f8ec03f */
[----:B------:R-:W-:-:S04]  /*4d60*/  USEL UR4, URZ, 0x1, !UP0 ;  /* 0x000000013f047887 */ /* 0x000fc8000c000000 */
[----:B------:R-:W-:Y:S01]  /*4d70*/  ULOP3.LUT UR40, UR4, UR40, UR5, 0x96, !UPT ;  /* 0x0000002804287292 */ /* 0x000fe2000f8e9605 */
[----:B------:R-:W-:Y:S11]  /*4d80*/  @P0 BRA `(.L_x_98) ;  /* 0xffffffc400bc0947 */ /* 0x000ff6000383ffff */
[----:B------:R-:W-:Y:S05]  /*4d90*/  EXIT ;  /* 0x000000000000794d */ /* 0x000fea0003800000 */
.L_x_7:
        /* <DEDUP_REMOVED lines=26> */
.L_x_100:
[----:B------:R-:W0:Y:S01]  /*4f40*/  LDC.64 R28, c[0x0][0x640] ;  /* 0x00019000ff1c7b82 */ /* 0x000e220000000a00 */
[-CC-:B------:R-:W-:Y:S01]  /*4f50*/  SHF.R.U64 R22, R14, R6.reuse, R15.reuse ;  /* 0x000000060e167219 */ /* 0x180fe2000000120f */
[----:B------:R-:W-:Y:S01]  /*4f60*/  IMAD.MOV.U32 R30, RZ, RZ, 0x1 ;  /* 0x00000001ff1e7424 */ /* 0x000fe200078e00ff */
[----:B------:R-:W-:Y:S02]  /*4f70*/  SHF.R.U32.HI R6, RZ, R6, R15 ;  /* 0x00000006ff067219 */ /* 0x000fe4000001160f */
[----:B------:R-:W-:-:S03]  /*4f80*/  IADD3 R13, P0, RZ, -R22, RZ ;  /* 0x80000016ff0d7210 */ /* 0x000fc60007f1e0ff */
[----:B------:R-:W1:Y:S02]  /*4f90*/  LDC R12, c[0x0][0x618] ;  /* 0x00018600ff0c7b82 */ /* 0x000e640000000800 */
[----:B------:R-:W-:-:S04]  /*4fa0*/  IMAD.X R11, RZ, RZ, ~R6, P0 ;  /* 0x000000ffff0b7224 */ /* 0x000fc800000e0e06 */
[-C--:B------:R-:W-:Y:S02]  /*4fb0*/  IMAD R6, R11, R24.reuse, RZ ;  /* 0x000000180b067224 */ /* 0x080fe400078e02ff */
[----:B------:R-:W2:Y:S01]  /*4fc0*/  LDC R14, c[0x0][0x608] ;  /* 0x00018200ff0e7b82 */ /* 0x000ea20000000800 */
[----:B------:R-:W-:-:S04]  /*4fd0*/  IMAD.WIDE.U32 R10, R13, R24, R16 ;  /* 0x000000180d0a7225 */ /* 0x000fc800078e0010 */
[----:B------:R-:W-:-:S03]  /*4fe0*/  IMAD R13, R13, R25, R6 ;  /* 0x000000190d0d7224 */ /* 0x000fc600078e0206 */
[----:B------:R-:W3:Y:S01]  /*4ff0*/  LDC R27, c[0x0][0x658] ;  /* 0x00019600ff1b7b82 */ /* 0x000ee20000000800 */
[----:B------:R-:W-:Y:S01]  /*5000*/  IMAD.IADD R11, R11, 0x1, R13 ;  /* 0x000000010b0b7824 */ /* 0x000fe200078e020d */
[----:B0-----:R-:W-:-:S04]  /*5010*/  ISETP.NE.U32.AND P0, PT, R28, RZ, PT ;  /* 0x000000ff1c00720c */ /* 0x001fc80003f05070 */
[----:B------:R-:W-:Y:S02]  /*5020*/  ISETP.NE.AND.EX P0, PT, R29, RZ, PT, P0 ;  /* 0x000000ff1d00720c */ /* 0x000fe40003f05300 */
[----:B------:R-:W0:Y:S01]  /*5030*/  LDC R20, c[0x0][0x600] ;  /* 0x00018000ff147b82 */ /* 0x000e220000000800 */
[-CC-:B-1----:R-:W-:Y:S01]  /*5040*/  SHF.R.U64 R8, R10, R12.reuse, R11.reuse ;  /* 0x0000000c0a087219 */ /* 0x182fe2000000120b */
[----:B------:R-:W-:Y:S01]  /*5050*/  IMAD.MOV.U32 R10, RZ, RZ, -0x1 ;  /* 0xffffffffff0a7424 */ /* 0x000fe200078e00ff */
[----:B------:R-:W-:-:S05]  /*5060*/  SHF.R.U32.HI R11, RZ, R12, R11 ;  /* 0x0000000cff0b7219 */ /* 0x000fca000001160b */
[----:B------:R-:W1:Y:S01]  /*5070*/  LDC R24, c[0x0][0x648] ;  /* 0x00019200ff187b82 */ /* 0x000e620000000800 */
[-CC-:B--2---:R-:W-:Y:S02]  /*5080*/  SHF.R.U64 R21, R8, R14.reuse, R11.reuse ;  /* 0x0000000e08157219 */ /* 0x184fe4000000120b */
[----:B------:R-:W-:-:S05]  /*5090*/  SHF.R.U32.HI R6, RZ, R14, R11 ;  /* 0x0000000eff067219 */ /* 0x000fca000001160b */
[----:B------:R-:W2:Y:S01]  /*50a0*/  LDC R26, c[0x0][0x638] ;  /* 0x00018e00ff1a7b82 */ /* 0x000ea20000000800 */
[-C--:B---3--:R-:W-:Y:S02]  /*50b0*/  SHF.L.U32 R10, R10, R27.reuse, RZ ;  /* 0x0000001b0a0a7219 */ /* 0x088fe400000006ff */
[-CC-:B------:R-:W-:Y:S02]  /*50c0*/  SHF.R.U64 R25, R21, R27.reuse, R6.reuse ;  /* 0x0000001b15197219 */ /* 0x180fe40000001206 */
[----:B------:R-:W-:Y:S02]  /*50d0*/  LOP3.LUT R32, RZ, R10, RZ, 0x33, !PT ;  /* 0x0000000aff207212 */ /* 0x000fe400078e33ff */
[----:B------:R-:W-:Y:S01]  /*50e0*/  SHF.R.U32.HI R11, RZ, R27, R6 ;  /* 0x0000001bff0b7219 */ /* 0x000fe20000011606 */
[----:B------:R-:W3:Y:S01]  /*50f0*/  LDC R31, c[0x0][0x610] ;  /* 0x00018400ff1f7b82 */ /* 0x000ee20000000800 */
[----:B------:R-:W-:Y:S01]  /*5100*/  IMAD.MOV.U32 R10, RZ, RZ, R25 ;  /* 0x000000ffff0a7224 */ /* 0x000fe200078e0019 */
[----:B------:R-:W-:Y:S06]  /*5110*/  @!P0 BRA `(.L_x_101) ;  /* 0x0000000000288947 */ /* 0x000fec0003800000 */
        /* <DEDUP_REMOVED lines=10> */
.L_x_101:
[----:B------:R-:W-:Y:S02]  /*51c0*/  ISETP.NE.AND P0, PT, R2, 0x1, PT ;  /* 0x000000010200780c */ /* 0x000fe40003f05270 */
[----:B-1----:R-:W-:Y:S01]  /*51d0*/  SHF.R.U64 R6, R10, R24, R11 ;  /* 0x000000180a067219 */ /* 0x002fe2000000120b */
[----:B0-----:R-:W-:Y:S01]  /*51e0*/  VIADD R11, R20, 0xffffffff ;  /* 0xffffffff140b7836 */ /* 0x001fe20000000000 */
[----:B------:R-:W-:Y:S02]  /*51f0*/  SHF.L.U32 R30, R30, R27, RZ ;  /* 0x0000001b1e1e7219 */ /* 0x000fe400000006ff */
[----:B------:R-:W-:Y:S01]  /*5200*/  LOP3.LUT R5, R21, R32, RZ, 0xc0, !PT ;  /* 0x0000002015057212 */ /* 0x000fe200078ec0ff */
[----:B------:R-:W-:-:S04]  /*5210*/  IMAD.MOV R10, RZ, RZ, -R6 ;  /* 0x000000ffff0a7224 */ /* 0x000fc800078e0a06 */
[----:B------:R-:W-:Y:S01]  /*5220*/  IMAD R6, R30, R6, R5 ;  /* 0x000000061e067224 */ /* 0x000fe200078e0205 */
[----:B------:R-:W-:Y:S01]  /*5230*/  LOP3.LUT R5, R8, R11, RZ, 0xc0, !PT ;  /* 0x0000000b08057212 */ /* 0x000fe200078ec0ff */
[----:B------:R-:W-:Y:S02]  /*5240*/  @P0 IMAD R7, R9, R23, R4 ;  /* 0x0000001709070224 */ /* 0x000fe400078e0204 */
[----:B--2---:R-:W-:Y:S02]  /*5250*/  IMAD R4, R10, R26, R25 ;  /* 0x0000001a0a047224 */ /* 0x004fe400078e0219 */
[----:B---3--:R-:W-:Y:S02]  /*5260*/  IMAD R7, R6, R31, R7 ;  /* 0x0000001f06077224 */ /* 0x008fe400078e0207 */
[----:B------:R-:W-:Y:S02]  /*5270*/  IMAD R4, R4, R20, R5 ;  /* 0x0000001404047224 */ /* 0x000fe400078e0205 */
[----:B------:R-:W-:-:S02]  /*5280*/  IMAD.MOV.U32 R8, RZ, RZ, 0x1 ;  /* 0x00000001ff087424 */ /* 0x000fc400078e00ff */
[----:B------:R-:W-:Y:S01]  /*5290*/  IMAD.MOV.U32 R6, RZ, RZ, R22 ;  /* 0x000000ffff067224 */ /* 0x000fe200078e0016 */
[----:B------:R-:W-:Y:S02]  /*52a0*/  SEL R20, R4, R7, !P0 ;  /* 0x0000000704147207 */ /* 0x000fe40004000000 */
[----:B------:R-:W-:-:S07]  /*52b0*/  SEL R21, R7, R4, !P0 ;  /* 0x0000000407157207 */ /* 0x000fce0004000000 */
.L_x_99:
[----:B------:R-:W-:-:S08]  /*52c0*/  NOP ;  /* 0x0000000000007918 */ /* 0x000fd00000000000 */
[----:B------:R-:W0:-:S00]  /*52d0*/  USETMAXREG.DEALLOC.CTAPOOL 0x28 ;  /* 0x00000028000079c8 */ /* 0x000e0000080e0500 */
[----:B0-----:R-:W-:-:S13]  /*52e0*/  ISETP.NE.AND P0, PT, R3, RZ, PT ;  /* 0x000000ff0300720c */ /* 0x001fda0003f05270 */
[----:B------:R-:W-:Y:S05]  /*52f0*/  @P0 EXIT ;  /* 0x000000000000094d */ /* 0x000fea0003800000 */
[----:B------:R-:W-:Y:S01]  /*5300*/  LOP3.LUT P0, RZ, R8, 0xff, RZ, 0xc0, !PT ;  /* 0x000000ff08ff7812 */ /* 0x000fe2000780c0ff */
[----:B------:R-:W-:Y:S02]  /*5310*/  IMAD.MOV.U32 R3, RZ, RZ, 0x1 ;  /* 0x00000001ff037424 */ /* 0x000fe400078e00ff */
[----:B------:R-:W-:-:S10]  /*5320*/  IMAD.MOV.U32 R8, RZ, RZ, RZ ;  /* 0x000000ffff087224 */ /* 0x000fd400078e00ff */
[----:B------:R-:W-:Y:S05]  /*5330*/  @!P0 BRA `(.L_x_102) ;  /* 0x0000000c005c8947 */ /* 0x000fea0003800000 */
[----:B------:R-:W0:Y:S01]  /*5340*/  LDC R3, c[0x0][0x28c] ;  /* 0x0000a300ff037b82 */ /* 0x000e220000000800 */
[----:B------:R-:W1:Y:S01]  /*5350*/  S2R R12, SR_CgaCtaId ;  /* 0x00000000000c7919 */ /* 0x000e620000008800 */
[----:B------:R-:W-:Y:S01]  /*5360*/  ULDC UR5, c[0x0][0x658] ;  /* 0x0001960000057ab9 */ /* 0x000fe20000000800 */
[----:B------:R-:W-:Y:S01]  /*5370*/  UMOV UR6, 0xffffffff ;  /* 0xffffffff00067882 */ /* 0x000fe20000000000 */
[----:B------:R-:W-:Y:S01]  /*5380*/  BSSY B0, `(.L_x_102) ;  /* 0x00000d2000007945 */ /* 0x000fe20003800000 */
[----:B------:R-:W-:Y:S01]  /*5390*/  USHF.L.U32 UR6, UR6, UR5, URZ ;  /* 0x0000000506067299 */ /* 0x000fe2000800063f */
[----:B------:R-:W-:Y:S01]  /*53a0*/  IMAD.MOV.U32 R10, RZ, RZ, 0x1 ;  /* 0x00000001ff0a7424 */ /* 0x000fe200078e00ff */
[----:B------:R-:W-:Y:S01]  /*53b0*/  LOP3.LUT R19, R18, 0x2, RZ, 0xfc, !PT ;  /* 0x0000000212137812 */ /* 0x000fe200078efcff */
[----:B------:R-:W-:Y:S01]  /*53c0*/  IMAD.MOV.U32 R8, RZ, RZ, RZ ;  /* 0x000000ffff087224 */ /* 0x000fe200078e00ff */
[----:B------:R-:W-:Y:S01]  /*53d0*/  ULDC UR4, c[0x0][0x600] ;  /* 0x0001800000047ab9 */ /* 0x000fe20000000800 */
[----:B------:R-:W-:Y:S01]  /*53e0*/  UMOV UR7, 0x1 ;  /* 0x0000000100077882 */ /* 0x000fe20000000000 */
[----:B------:R-:W-:-:S02]  /*53f0*/  UIADD3 UR4, UR4, -0x1, URZ ;  /* 0xffffffff04047890 */ /* 0x000fc4000fffe03f */
[----:B------:R-:W-:Y:S02]  /*5400*/  USHF.L.U32 UR5, UR7, UR5, URZ ;  /* 0x0000000507057299 */ /* 0x000fe4000800063f */
[----:B------:R-:W-:Y:S01]  /*5410*/  ULOP3.LUT UR6, URZ, UR6, URZ, 0x33, !UPT ;  /* 0x000000063f067292 */ /* 0x000fe2000f8e333f */
[----:B------:R-:W-:Y:S01]  /*5420*/  ULDC.64 UR30, c[0x0][0x198] ;  /* 0x00006600001e7ab9 */ /* 0x000fe20000000a00 */
[----:B0-----:R-:W-:-:S05]  /*5430*/  VIADD R3, R3, 0x7f ;  /* 0x0000007f03037836 */ /* 0x001fca0000000000 */
[----:B------:R-:W-:-:S04]  /*5440*/  SHF.R.S32.HI R4, RZ, 0x1f, R3 ;  /* 0x0000001fff047819 */ /* 0x000fc80000011403 */
[----:B------:R-:W-:Y:S01]  /*5450*/  LEA.HI R4, R4, R3, RZ, 0x7 ;  /* 0x0000000304047211 */ /* 0x000fe200078f38ff */
[C---:B-1----:R-:W-:Y:S02]  /*5460*/  IMAD.SHL.U32 R11, R12.reuse, 0x20, RZ ;  /* 0x000000200c0b7824 */ /* 0x042fe400078e00ff */
[----:B------:R-:W-:Y:S01]  /*5470*/  IMAD.SHL.U32 R12, R12, 0x800, RZ ;  /* 0x000008000c0c7824 */ /* 0x000fe200078e00ff */
[----:B------:R-:W-:Y:S01]  /*5480*/  SHF.R.S32.HI R9, RZ, 0x7, R4 ;  /* 0x00000007ff097819 */ /* 0x000fe20000011404 */
[----:B------:R-:W-:Y:S01]  /*5490*/  IMAD.MOV.U32 R3, RZ, RZ, 0x1 ;  /* 0x00000001ff037424 */ /* 0x000fe200078e00ff */
[----:B------:R-:W-:Y:S02]  /*54a0*/  LOP3.LUT R11, R11, 0x20, RZ, 0xc0, !PT ;  /* 0x000000200b0b7812 */ /* 0x000fe400078ec0ff */
[----:B------:R-:W-:Y:S01]  /*54b0*/  LOP3.LUT R12, R12, 0x800, RZ, 0xc0, !PT ;  /* 0x000008000c0c7812 */ /* 0x000fe200078ec0ff */
[----:B------:R-:W-:-:S07]  /*54c0*/  VIADD R13, R9, 0x1 ;  /* 0x00000001090d7836 */ /* 0x000fce0000000000 */
.L_x_113:
[----:B------:R-:W-:-:S03]  /*54d0*/  UMOV UR7, 0xffffffff ;  /* 0xffffffff00077882 */ /* 0x000fc60000000000 */
[----:B------:R-:W-:Y:S05]  /*54e0*/  BRA.DIV UR7, `(.L_x_103) ;  /* 0x0000000e07d87947 */ /* 0x000fea000b800000 */
[----:B------:R-:W-:-:S13]  /*54f0*/  ELECT P6, URZ, PT ;  /* 0x00000000003f782f */ /* 0x000fda00038c0000 */
.L_x_124:
[----:B------:R-:W0:Y:S01]  /*5500*/  LDC R4, c[0x0][0x28c] ;  /* 0x0000a300ff047b82 */ /* 0x000e220000000800 */
[----:B------:R-:W-:Y:S01]  /*5510*/  BSSY B1, `(.L_x_104) ;  /* 0x0000044000017945 */ /* 0x000fe20003800000 */
[----:B0-----:R-:W-:-:S13]  /*5520*/  ISETP.LT.OR P6, PT, R4, 0x1, !P6 ;  /* 0x000000010400780c */ /* 0x001fda00077c1670 */
[----:B------:R-:W-:Y:S05]  /*5530*/  @P6 BRA `(.L_x_105) ;  /* 0x0000000400046947 */ /* 0x000fea0003800000 */
[----:B------:R-:W-:Y:S02]  /*5540*/  IMAD.SHL.U32 R21, R21, 0x80, RZ ;  /* 0x0000008015157824 */ /* 0x000fe400078e00ff */
[----:B------:R-:W-:Y:S02]  /*5550*/  IMAD R20, R20, 0x40, R11 ;  /* 0x0000004014147824 */ /* 0x000fe400078e020b */
[----:B------:R-:W-:Y:S02]  /*5560*/  IMAD.MOV.U32 R24, RZ, RZ, RZ ;  /* 0x000000ffff187224 */ /* 0x000fe400078e00ff */
[----:B------:R-:W-:Y:S02]  /*5570*/  IMAD.MOV.U32 R4, RZ, RZ, R13 ;  /* 0x000000ffff047224 */ /* 0x000fe400078e000d */
[----:B------:R-:W-:Y:S02]  /*5580*/  IMAD.MOV.U32 R5, RZ, RZ, R3 ;  /* 0x000000ffff057224 */ /* 0x000fe400078e0003 */
[----:B------:R-:W-:-:S07]  /*5590*/  IMAD.MOV.U32 R7, RZ, RZ, R8 ;  /* 0x000000ffff077224 */ /* 0x000fce00078e0008 */
.L_x_108:
[----:B------:R-:W0:Y:S01]  /*55a0*/  S2R R15, SR_CgaCtaId ;  /* 0x00000000000f7919 */ /* 0x000e220000008800 */
[----:B------:R-:W-:Y:S02]  /*55b0*/  MOV R14, 0x400 ;  /* 0x00000400000e7802 */ /* 0x000fe40000000f00 */
[----:B------:R-:W-:Y:S02]  /*55c0*/  ISETP.NE.AND P1, PT, R0, RZ, PT ;  /* 0x000000ff0000720c */ /* 0x000fe40003f25270 */
[----:B0-----:R-:W-:Y:S02]  /*55d0*/  LEA R22, R15, R14, 0x18 ;  /* 0x0000000e0f167211 */ /* 0x001fe400078ec0ff */
[----:B------:R-:W-:-:S09]  /*55e0*/  SHF.L.U32 R14, R5, 0x1f, RZ ;  /* 0x0000001f050e7819 */ /* 0x000fd200000006ff */
[----:B------:R-:W0:Y:S01]  /*55f0*/  @!P1 LDC R15, c[0x0][0x500] ;  /* 0x00014000ff0f9b82 */ /* 0x000e220000000800 */
[----:B------:R-:W-:-:S04]  /*5600*/  IMAD R23, R7, 0x8, R22 ;  /* 0x0000000807177824 */ /* 0x000fc800078e0216 */
[----:B------:R-:W1:Y:S02]  /*5610*/  SYNCS.PHASECHK.TRANS64.TRYWAIT P0, [R23+URZ+0x20], R14 ;  /* 0x0000200e170075a7 */ /* 0x000e64000800017f */
[----:B-1----:R-:W-:Y:S05]  /*5620*/  @!P0 BRA `(.L_x_106) ;  /* 0x0000000c00a88947 */ /* 0x002fea0003800000 */
.L_x_125:
[----:B-1----:R-:W-:Y:S01]  /*5630*/  PRMT R14, R19, 0x9910, RZ ;  /* 0x00009910130e7816 */ /* 0x002fe200000000ff */
[----:B0-----:R0:W-:Y:S03]  /*5640*/  @!P1 SYNCS.ARRIVE.TRANS64 RZ, [R23+URZ], R15 ;  /* 0x0000000f17ff99a7 */ /* 0x0011e6000800003f */
[----:B------:R-:W-:-:S13]  /*5650*/  ISETP.NE.AND P0, PT, R14, 0x2, PT ;  /* 0x000000020e00780c */ /* 0x000fda0003f05270 */
[----:B0-----:R-:W-:Y:S05]  /*5660*/  @P0 BRA `(.L_x_107) ;  /* 0x0000000000040947 */ /* 0x001fea0003800000 */
[----:B------:R-:W-:Y:S01]  /*5670*/  BPT.TRAP 0x1 ;  /* 0x000000040000795c */ /* 0x000fe20000300000 */
.L_x_107:
[----:B------:R-:W-:Y:S01]  /*5680*/  IMAD R14, R7, 0x8000, R22 ;  /* 0x00008000070e7824 */ /* 0x000fe200078e0216 */
[----:B------:R-:W-:Y:S01]  /*5690*/  R2UR UR34, R24 ;  /* 0x00000000182272ca */ /* 0x000fe200000e0000 */
[----:B------:R-:W-:Y:S01]  /*56a0*/  VIADD R4, R4, 0xffffffff ;  /* 0xffffffff04047836 */ /* 0x000fe20000000000 */
[----:B------:R-:W-:Y:S01]  /*56b0*/  R2UR UR33, R23 ;  /* 0x00000000172172ca */ /* 0x000fe200000e0000 */
[----:B------:R-:W-:Y:S01]  /*56c0*/  UIADD3 UR14, UP0, UR30, 0xf0, URZ ;  /* 0x000000f01e0e7890 */ /* 0x000fe2000ff1e03f */
[----:B------:R-:W-:Y:S01]  /*56d0*/  R2UR UR24, R14 ;  /* 0x000000000e1872ca */ /* 0x000fe200000e0000 */
[----:B------:R-:W-:Y:S01]  /*56e0*/  IMAD R14, R7, 0x2000, R12 ;  /* 0x00002000070e7824 */ /* 0x000fe200078e020c */
[----:B------:R-:W-:Y:S01]  /*56f0*/  R2UR UR36, R6 ;  /* 0x00000000062472ca */ /* 0x000fe200000e0000 */
[----:B------:R-:W-:Y:S01]  /*5700*/  UIADD3 UR42, UP1, UR30, 0x1f0, URZ ;  /* 0x000001f01e2a7890 */ /* 0x000fe2000ff3e03f */
[----:B------:R-:W-:Y:S01]  /*5710*/  R2UR UR35, R21 ;  /* 0x00000000152372ca */ /* 0x000fe200000e0000 */
[----:B------:R-:W-:Y:S01]  /*5720*/  IMAD R14, R14, 0x2, R22 ;  /* 0x000000020e0e7824 */ /* 0x000fe200078e0216 */
[----:B------:R-:W-:Y:S01]  /*5730*/  R2UR UR19, R20 ;  /* 0x00000000141372ca */ /* 0x000fe200000e0000 */
[----:B------:R-:W-:Y:S01]  /*5740*/  UIADD3.X UR15, URZ, UR31, URZ, UP0, !UPT ;  /* 0x0000001f3f0f7290 */ /* 0x000fe200087fe43f */
[----:B------:R-:W-:Y:S01]  /*5750*/  ISETP.GT.AND P1, PT, R4, 0x1, PT ;  /* 0x000000010400780c */ /* 0x000fe20003f24270 */
[----:B------:R-:W-:Y:S01]  /*5760*/  UIADD3 UR26, UR34, 0x40, URZ ;  /* 0x00000040221a7890 */ /* 0x000fe2000fffe03f */
[----:B------:R-:W-:Y:S01]  /*5770*/  R2UR UR8, R14 ;  /* 0x000000000e0872ca */ /* 0x000fe200000e0000 */
[----:B------:R-:W-:Y:S01]  /*5780*/  UIADD3.X UR43, URZ, UR31, URZ, UP1, !UPT ;  /* 0x0000001f3f2b7290 */ /* 0x000fe20008ffe43f */
[----:B------:R-:W-:Y:S01]  /*5790*/  VIADD R7, R7, 0x1 ;  /* 0x0000000107077836 */ /* 0x000fe20000000000 */
[----:B------:R-:W-:Y:S01]  /*57a0*/  UIADD3 UR32, UR24, 0x100, URZ ;  /* 0x0000010018207890 */ /* 0x000fe2000fffe03f */
[----:B------:R-:W-:Y:S01]  /*57b0*/  VIADD R24, R24, 0x80 ;  /* 0x0000008018187836 */ /* 0x000fe20000000000 */
[----:B------:R-:W-:Y:S01]  /*57c0*/  UIADD3 UR24, UR24, 0x4100, URZ ;  /* 0x0000410018187890 */ /* 0x000fe2000fffe03f */
[----:B------:R-:W-:Y:S01]  /*57d0*/  UMOV UR22, 0x0 ;  /* 0x0000000000167882 */ /* 0x000fe20000000000 */
[----:B------:R-:W-:Y:S01]  /*57e0*/  UMOV UR23, 0x10000000 ;  /* 0x1000000000177882 */ /* 0x000fe20000000000 */
[----:B------:R-:W-:Y:S01]  /*57f0*/  ISETP.NE.AND P0, PT, R7, 0x4, PT ;  /* 0x000000040700780c */ /* 0x000fe20003f05270 */
[----:B------:R-:W-:Y:S01]  /*5800*/  UMOV UR25, UR33 ;  /* 0x0000002100197c82 */ /* 0x000fe20008000000 */
[----:B------:R-:W-:Y:S01]  /*5810*/  UMOV UR28, UR36 ;  /* 0x00000024001c7c82 */ /* 0x000fe20008000000 */
[----:B------:R-:W-:-:S02]  /*5820*/  UMOV UR27, UR35 ;  /* 0x00000023001b7c82 */ /* 0x000fc40008000000 */
[----:B------:R-:W-:Y:S01]  /*5830*/  UIADD3 UR16, UR8, 0x20100, URZ ;  /* 0x0002010008107890 */ /* 0x000fe2000fffe03f */
[----:B------:R0:W-:Y:S01]  /*5840*/  UTMALDG.3D [UR32], [UR14], desc[UR22] ;  /* 0x000016200e0075b4 */ /* 0x0001e20008011000 */
[----:B------:R-:W-:Y:S01]  /*5850*/  UIADD3 UR8, UR8, 0x22100, URZ ;  /* 0x0002210008087890 */ /* 0x000fe2000fffe03f */
[----:B------:R-:W-:Y:S01]  /*5860*/  SEL R14, RZ, 0x1, P0 ;  /* 0x00000001ff0e7807 */ /* 0x000fe20000000000 */
[----:B------:R-:W-:Y:S01]  /*5870*/  UMOV UR7, 0x30000 ;  /* 0x0003000000077882 */ /* 0x000fe20000000000 */
[----:B------:R-:W-:Y:S01]  /*5880*/  UMOV UR17, UR33 ;  /* 0x0000002100117c82 */ /* 0x000fe20008000000 */
[----:B------:R-:W-:Y:S01]  /*5890*/  UMOV UR18, UR34 ;  /* 0x0000002200127c82 */ /* 0x000fe20008000000 */
[----:B------:R-:W-:Y:S01]  /*58a0*/  UMOV UR20, UR36 ;  /* 0x0000002400147c82 */ /* 0x000fe20008000000 */
[----:B------:R-:W-:Y:S01]  /*58b0*/  UMOV UR9, UR33 ;  /* 0x0000002100097c82 */ /* 0x000fe20008000000 */
[----:B------:R-:W-:Y:S01]  /*58c0*/  UMOV UR11, UR19 ;  /* 0x00000013000b7c82 */ /* 0x000fe20008000000 */
[----:B------:R-:W-:Y:S01]  /*58d0*/  UMOV UR12, UR36 ;  /* 0x00000024000c7c82 */ /* 0x000fe20008000000 */
[----:B------:R0:W-:Y:S01]  /*58e0*/  UTMALDG.3D [UR24], [UR14], desc[UR22] ;  /* 0x000016180e0075b4 */ /* 0x0001e20008011000 */
[----:B------:R-:W-:Y:S01]  /*58f0*/  UMOV UR10, UR26 ;  /* 0x0000001a000a7c82 */ /* 0x000fe20008000000 */
[----:B------:R-:W-:-:S02]  /*5900*/  LOP3.LUT R5, R5, R14, RZ, 0x3c, !PT ;  /* 0x0000000e05057212 */ /* 0x000fc400078e3cff */
[----:B------:R-:W-:Y:S01]  /*5910*/  SEL R7, R7, RZ, P0 ;  /* 0x000000ff07077207 */ /* 0x000fe20000000000 */
[----:B------:R0:W-:Y:S01]  /*5920*/  UTMALDG.3D.MULTICAST [UR16], [UR42], UR7, desc[UR22] ;  /* 0x000016102a0073b4 */ /* 0x0001e20008011807 */
[----:B------:R0:W-:Y:S02]  /*5930*/  UTMALDG.3D.MULTICAST [UR8], [UR42], UR7, desc[UR22] ;  /* 0x000016082a0073b4 */ /* 0x0001e40008011807 */
[----:B0-----:R-:W-:Y:S05]  /*5940*/  @P1 BRA `(.L_x_108) ;  /* 0xfffffffc00141947 */ /* 0x001fea000383ffff */
.L_x_105:
[----:B------:R-:W-:Y:S05]  /*5950*/  BSYNC B1 ;  /* 0x0000000000017941 */ /* 0x000fea0003800000 */
.L_x_104:
[----:B------:R-:W-:Y:S01]  /*5960*/  LOP3.LUT P1, RZ, R10, 0xff, RZ, 0xc0, !PT ;  /* 0x000000ff0aff7812 */ /* 0x000fe2000782c0ff */
[----:B------:R-:W-:Y:S01]  /*5970*/  IMAD.IADD R8, R9, 0x1, R8 ;  /* 0x0000000109087824 */ /* 0x000fe200078e0208 */
[----:B------:R-:W-:Y:S01]  /*5980*/  IADD3 R16, P2, R16, UR38, RZ ;  /* 0x0000002610107c10 */ /* 0x000fe2000ff5e0ff */
[----:B------:R-:W-:Y:S01]  /*5990*/  ULDC.64 UR8, c[0x0][0x650] ;  /* 0x0001940000087ab9 */ /* 0x000fe20000000a00 */
[----:B------:R-:W-:Y:S01]  /*59a0*/  BSSY B1, `(.L_x_109) ;  /* 0x000006d000017945 */ /* 0x000fe20003800000 */
[----:B------:R-:W-:Y:S01]  /*59b0*/  IMAD.MOV.U32 R21, RZ, RZ, -0x1 ;  /* 0xffffffffff157424 */ /* 0x000fe200078e00ff */
[----:B------:R-:W-:Y:S01]  /*59c0*/  SHF.R.U32.HI R4, RZ, 0x2, R8 ;  /* 0x00000002ff047819 */ /* 0x000fe20000011608 */
[----:B------:R-:W-:Y:S01]  /*59d0*/  IMAD.MOV.U32 R20, RZ, RZ, -0x1 ;  /* 0xffffffffff147424 */ /* 0x000fe200078e00ff */
[----:B------:R-:W-:Y:S02]  /*59e0*/  ISETP.GT.U32.AND P0, PT, R8, 0x3, PT ;  /* 0x000000030800780c */ /* 0x000fe40003f04070 */
[----:B------:R-:W-:-:S02]  /*59f0*/  LOP3.LUT R4, R4, 0x1, RZ, 0xc0, !PT ;  /* 0x0000000104047812 */ /* 0x000fc400078ec0ff */
[----:B------:R-:W-:Y:S01]  /*5a00*/  ISETP.LT.U32.AND P0, PT, R9, 0x4, P0 ;  /* 0x000000040900780c */ /* 0x000fe20000701070 */
[----:B------:R-:W0:Y:S01]  /*5a10*/  @P1 S2R R6, SR_CgaCtaId ;  /* 0x0000000000061919 */ /* 0x000e220000008800 */
[----:B------:R-:W-:Y:S02]  /*5a20*/  @P1 MOV R5, 0x400 ;  /* 0x0000040000051802 */ /* 0x000fe40000000f00 */
[----:B------:R-:W-:Y:S02]  /*5a30*/  IADD3.X R17, R17, UR41, RZ, P2, !PT ;  /* 0x0000002911117c10 */ /* 0x000fe400097fe4ff */
[----:B------:R-:W-:Y:S02]  /*5a40*/  ISETP.GE.U32.AND P2, PT, R16, UR8, PT ;  /* 0x0000000810007c0c */ /* 0x000fe4000bf46070 */
[----:B------:R-:W-:Y:S02]  /*5a50*/  LOP3.LUT R8, R8, 0x3, RZ, 0xc0, !PT ;  /* 0x0000000308087812 */ /* 0x000fe400078ec0ff */
[----:B------:R-:W-:-:S02]  /*5a60*/  PRMT R10, RZ, 0x7610, R10 ;  /* 0x00007610ff0a7816 */ /* 0x000fc4000000000a */
[----:B0-----:R-:W-:Y:S01]  /*5a70*/  @P1 LEA R5, R6, R5, 0x18 ;  /* 0x0000000506051211 */ /* 0x001fe200078ec0ff */
[----:B------:R-:W-:-:S03]  /*5a80*/  IMAD.MOV.U32 R6, RZ, RZ, -0x1 ;  /* 0xffffffffff067424 */ /* 0x000fc600078e00ff */
[----:B------:R0:W-:Y:S01]  /*5a90*/  @P1 SYNCS.ARRIVE.TRANS64.A1T0 RZ, [R5+URZ+0x58], RZ ;  /* 0x000058ff05ff19a7 */ /* 0x0001e2000810003f */
[----:B------:R-:W-:Y:S02]  /*5aa0*/  ISETP.NE.U32.AND P1, PT, R4, 0x1, PT ;  /* 0x000000010400780c */ /* 0x000fe40003f25070 */
[----:B------:R-:W-:Y:S02]  /*5ab0*/  SEL R4, RZ, 0x1, !P0 ;  /* 0x00000001ff047807 */ /* 0x000fe40004000000 */
[----:B------:R-:W-:Y:S02]  /*5ac0*/  ISETP.GE.U32.AND.EX P0, PT, R17, UR9, PT, P2 ;  /* 0x0000000911007c0c */ /* 0x000fe4000bf06120 */
[----:B------:R-:W-:-:S04]  /*5ad0*/  ISETP.GT.U32.AND P1, PT, R9, 0x3, !P1 ;  /* 0x000000030900780c */ /* 0x000fc80004f24070 */
[----:B0-----:R-:W-:-:S04]  /*5ae0*/  SEL R5, RZ, 0x1, !P1 ;  /* 0x00000001ff057807 */ /* 0x001fc80004800000 */
[--C-:B------:R-:W-:Y:S02]  /*5af0*/  LOP3.LUT R3, R5, R3, R4.reuse, 0x96, !PT ;  /* 0x0000000305037212 */ /* 0x100fe400078e9604 */
[----:B------:R-:W-:Y:S01]  /*5b00*/  PRMT R4, RZ, 0x7610, R4 ;  /* 0x00007610ff047816 */ /* 0x000fe20000000004 */
[----:B------:R-:W-:Y:S06]  /*5b10*/  @P0 BRA `(.L_x_110) ;  /* 0x0000000400540947 */ /* 0x000fec0003800000 */
[----:B------:R-:W0:Y:S01]  /*5b20*/  S2R R15, SR_CTAID.X ;  /* 0x00000000000f7919 */ /* 0x000e220000002500 */
[----:B------:R-:W-:Y:S01]  /*5b30*/  ULDC.64 UR8, c[0x0][0x628] ;  /* 0x00018a0000087ab9 */ /* 0x000fe20000000a00 */
[----:B------:R-:W-:Y:S01]  /*5b40*/  ULDC UR10, c[0x0][0x630] ;  /* 0x00018c00000a7ab9 */ /* 0x000fe20000000800 */
[----:B------:R-:W-:Y:S01]  /*5b50*/  ISETP.NE.U32.AND P0, PT, RZ, UR8, PT ;  /* 0x00000008ff007c0c */ /* 0x000fe2000bf05070 */
[----:B------:R-:W1:Y:S01]  /*5b60*/  S2R R20, SR_CTAID.Y ;  /* 0x0000000000147919 */ /* 0x000e620000002600 */
[----:B------:R-:W-:Y:S01]  /*5b70*/  ULDC UR11, c[0x0][0x150] ;  /* 0x00005400000b7ab9 */ /* 0x000fe20000000800 */
[----:B------:R-:W-:Y:S01]  /*5b80*/  IMAD.MOV.U32 R4, RZ, RZ, R16 ;  /* 0x000000ffff047224 */ /* 0x000fe200078e0010 */
[----:B------:R-:W-:Y:S01]  /*5b90*/  ISETP.NE.AND.EX P0, PT, RZ, UR9, PT, P0 ;  /* 0x00000009ff007c0c */ /* 0x000fe2000bf05300 */
[----:B------:R-:W-:Y:S01]  /*5ba0*/  IMAD.MOV.U32 R5, RZ, RZ, R17 ;  /* 0x000000ffff057224 */ /* 0x000fe200078e0011 */
[----:B0-----:R-:W-:-:S11]  /*5bb0*/  I2FP.F32.U32 R22, R15 ;  /* 0x0000000f00167245 */ /* 0x001fd60000201000 */
[----:B------:R-:W-:Y:S05]  /*5bc0*/  @!P0 BRA `(.L_x_111) ;  /* 0x0000000000288947 */ /* 0x000fea0003800000 */
[----:B------:R-:W-:Y:S02]  /*5bd0*/  ULDC UR7, c[0x0][0x634] ;  /* 0x00018d0000077ab9 */ /* 0x000fe40000000800 */
[----:B------:R-:W-:-:S05]  /*5be0*/  IADD3 R5, P0, R16, UR7, RZ ;  /* 0x0000000710057c10 */ /* 0x000fca000ff1e0ff */
[----:B------:R-:W-:-:S04]  /*5bf0*/  IMAD.X R21, RZ, RZ, R17, P0 ;  /* 0x000000ffff157224 */ /* 0x000fc800000e0611 */
[----:B------:R-:W-:-:S04]  /*5c00*/  IMAD.WIDE.U32 R6, R21, UR8, RZ ;  /* 0x0000000815067c25 */ /* 0x000fc8000f8e00ff */
[----:B------:R-:W-:-:S04]  /*5c10*/  IMAD.WIDE.U32 R6, P0, R5, UR9, R6 ;  /* 0x0000000905067c25 */ /* 0x000fc8000f800006 */
[----:B------:R-:W-:-:S04]  /*5c20*/  IMAD.WIDE.U32 R4, R5, UR8, RZ ;  /* 0x0000000805047c25 */ /* 0x000fc8000f8e00ff */
[----:B------:R-:W-:Y:S01]  /*5c30*/  IMAD.MOV.U32 R4, RZ, RZ, R7 ;  /* 0x000000ffff047224 */ /* 0x000fe200078e0007 */
[----:B------:R-:W-:Y:S01]  /*5c40*/  IADD3 RZ, P1, R5, R6, RZ ;  /* 0x0000000605ff7210 */ /* 0x000fe20007f3e0ff */
[----:B------:R-:W-:-:S04]  /*5c50*/  IMAD.X R5, RZ, RZ, RZ, P0 ;  /* 0x000000ffff057224 */ /* 0x000fc800000e06ff */
[----:B------:R-:W-:-:S08]  /*5c60*/  IMAD.WIDE.U32.X R4, R21, UR9, R4, P1 ;  /* 0x0000000915047c25 */ /* 0x000fd000088e0404 */
.L_x_111:
[--C-:B------:R-:W-:Y:S01]  /*5c70*/  SHF.R.U64 R14, R4, UR10, R5.reuse ;  /* 0x0000000a040e7c19 */ /* 0x100fe20008001205 */
[----:B------:R-:W-:Y:S01]  /*5c80*/  FMUL R22, R22, UR11 ;  /* 0x0000000b16167c20 */ /* 0x000fe20008400000 */
[----:B------:R-:W-:Y:S01]  /*5c90*/  SHF.R.U32.HI R4, RZ, UR10, R5 ;  /* 0x0000000aff047c19 */ /* 0x000fe20008011605 */
[----:B------:R-:W0:Y:S01]  /*5ca0*/  LDC R6, c[0x0][0x144] ;  /* 0x00005100ff067b82 */ /* 0x000e220000000800 */
[----:B------:R-:W-:Y:S01]  /*5cb0*/  IADD3 R5, P0, RZ, -R14, RZ ;  /* 0x8000000eff057210 */ /* 0x000fe20007f1e0ff */
[----:B------:R-:W-:Y:S01]  /*5cc0*/  ULDC UR7, c[0x0][0x154] ;  /* 0x0000550000077ab9 */ /* 0x000fe20000000800 */
[----:B-1----:R-:W-:Y:S01]  /*5cd0*/  I2FP.F32.U32 R7, R20 ;  /* 0x0000001400077245 */ /* 0x002fe20000201000 */
[----:B------:R-:W1:Y:S01]  /*5ce0*/  F2I.U32.TRUNC.NTZ R22, R22 ;  /* 0x0000001600167305 */ /* 0x000e62000020f000 */
[----:B------:R-:W-:Y:S01]  /*5cf0*/  ULDC.64 UR8, c[0x0][0x620] ;  /* 0x0001880000087ab9 */ /* 0x000fe20000000a00 */
[----:B------:R-:W-:Y:S01]  /*5d00*/  IMAD.X R4, RZ, RZ, ~R4, P0 ;  /* 0x000000ffff047224 */ /* 0x000fe200000e0e04 */
[----:B------:R-:W-:Y:S01]  /*5d10*/  ISETP.NE.AND P2, PT, R2, 0x1, PT ;  /* 0x000000010200780c */ /* 0x000fe20003f45270 */
[----:B------:R-:W-:Y:S01]  /*5d20*/  FMUL R23, R7, UR7 ;  /* 0x0000000707177c20 */ /* 0x000fe20008400000 */
[----:B------:R-:W2:Y:S01]  /*5d30*/  LDC R25, c[0x0][0x148] ;  /* 0x00005200ff197b82 */ /* 0x000ea20000000800 */
[----:B------:R-:W-:Y:S01]  /*5d40*/  IMAD R4, R4, UR8, RZ ;  /* 0x0000000804047c24 */ /* 0x000fe2000f8e02ff */
[----:B------:R-:W-:-:S03]  /*5d50*/  ULDC UR7, c[0x0][0x618] ;  /* 0x0001860000077ab9 */ /* 0x000fc60000000800 */
[----:B------:R-:W3:Y:S01]  /*5d60*/  F2I.U32.TRUNC.NTZ R23, R23 ;  /* 0x0000001700177305 */ /* 0x000ee2000020f000 */
[C---:B------:R-:W-:Y:S02]  /*5d70*/  IMAD R7, R5.reuse, UR9, R4 ;  /* 0x0000000905077c24 */ /* 0x040fe4000f8e0204 */
[----:B------:R-:W-:Y:S01]  /*5d80*/  IMAD.WIDE.U32 R4, R5, UR8, R16 ;  /* 0x0000000805047c25 */ /* 0x000fe2000f8e0010 */
[----:B------:R-:W-:Y:S02]  /*5d90*/  ULDC.64 UR8, c[0x0][0x640] ;  /* 0x0001900000087ab9 */ /* 0x000fe40000000a00 */
[----:B------:R-:W-:Y:S01]  /*5da0*/  ISETP.NE.U32.AND P0, PT, RZ, UR8, PT ;  /* 0x00000008ff007c0c */ /* 0x000fe2000bf05070 */
[----:B------:R-:W-:Y:S02]  /*5db0*/  IMAD.IADD R5, R5, 0x1, R7 ;  /* 0x0000000105057824 */ /* 0x000fe400078e0207 */
[----:B-1----:R-:W-:Y:S01]  /*5dc0*/  IMAD.MOV R22, RZ, RZ, -R22 ;  /* 0x000000ffff167224 */ /* 0x002fe200078e0a16 */
[----:B------:R-:W-:-:S02]  /*5dd0*/  ISETP.NE.AND.EX P0, PT, RZ, UR9, PT, P0 ;  /* 0x00000009ff007c0c */ /* 0x000fc4000bf05300 */
[----:B------:R-:W-:Y:S01]  /*5de0*/  SHF.R.U64 R21, R4, UR7, R5 ;  /* 0x0000000704157c19 */ /* 0x000fe20008001205 */
[----:B0-----:R-:W-:Y:S01]  /*5df0*/  IMAD R15, R6, R22, R15 ;  /* 0x00000016060f7224 */ /* 0x001fe200078e020f */
[----:B------:R-:W-:Y:S01]  /*5e00*/  SHF.R.U32.HI R4, RZ, UR7, R5 ;  /* 0x00000007ff047c19 */ /* 0x000fe20008011605 */
[----:B------:R-:W-:Y:S01]  /*5e10*/  ULDC UR7, c[0x0][0x608] ;  /* 0x0001820000077ab9 */ /* 0x000fe20000000800 */
[----:B---3--:R-:W-:Y:S02]  /*5e20*/  IMAD.MOV R6, RZ, RZ, -R23 ;  /* 0x000000ffff067224 */ /* 0x008fe400078e0a17 */
[--C-:B------:R-:W-:Y:S02]  /*5e30*/  SHF.R.U64 R22, R21, UR7, R4.reuse ;  /* 0x0000000715167c19 */ /* 0x100fe40008001204 */
[----:B------:R-:W-:Y:S01]  /*5e40*/  SHF.R.U32.HI R5, RZ, UR7, R4 ;  /* 0x00000007ff057c19 */ /* 0x000fe20008011604 */
[----:B------:R-:W-:Y:S01]  /*5e50*/  ULDC UR7, c[0x0][0x658] ;  /* 0x0001960000077ab9 */ /* 0x000fe20000000800 */
[----:B--2---:R-:W-:-:S02]  /*5e60*/  @P2 IMAD R15, R25, R6, R20 ;  /* 0x00000006190f2224 */ /* 0x004fc400078e0214 */
[--C-:B------:R-:W-:Y:S02]  /*5e70*/  SHF.R.U64 R20, R22, UR7, R5.reuse ;  /* 0x0000000716147c19 */ /* 0x100fe40008001205 */
[----:B------:R-:W-:-:S03]  /*5e80*/  SHF.R.U32.HI R23, RZ, UR7, R5 ;  /* 0x00000007ff177c19 */ /* 0x000fc60008011605 */
[----:B------:R-:W-:Y:S02]  /*5e90*/  IMAD.MOV.U32 R6, RZ, RZ, R20 ;  /* 0x000000ffff067224 */ /* 0x000fe400078e0014 */
[----:B------:R-:W-:Y:S01]  /*5ea0*/  IMAD.MOV.U32 R5, RZ, RZ, R23 ;  /* 0x000000ffff057224 */ /* 0x000fe200078e0017 */
[----:B------:R-:W-:Y:S06]  /*5eb0*/  @!P0 BRA `(.L_x_112) ;  /* 0x00000000002c8947 */ /* 0x000fec0003800000 */
        /* <DEDUP_REMOVED lines=9> */
[----:B------:R-:W-:-:S04]  /*5f50*/  IMAD.WIDE.U32.X R4, R23, UR9, R4, P1 ;  /* 0x0000000917047c25 */ /* 0x000fc800088e0404 */
[----:B------:R-:W-:-:S07]  /*5f60*/  IMAD.MOV.U32 R6, RZ, RZ, R4 ;  /* 0x000000ffff067224 */ /* 0x000fce00078e0004 */
.L_x_112:
[----:B------:R-:W-:Y:S01]  /*5f70*/  ULDC UR7, c[0x0][0x648] ;  /* 0x0001920000077ab9 */ /* 0x000fe20000000800 */
[----:B------:R-:W-:Y:S01]  /*5f80*/  LOP3.LUT R4, R22, UR6, RZ, 0xc0, !PT ;  /* 0x0000000616047c12 */ /* 0x000fe2000f8ec0ff */
[----:B------:R-:W-:Y:S01]  /*5f90*/  ULDC UR8, c[0x0][0x610] ;  /* 0x0001840000087ab9 */ /* 0x000fe20000000800 */
[----:B------:R-:W-:Y:S01]  /*5fa0*/  SHF.R.U64 R5, R6, UR7, R5 ;  /* 0x0000000706057c19 */ /* 0x000fe20008001205 */
[----:B------:R-:W-:Y:S01]  /*5fb0*/  ULDC UR7, c[0x0][0x638] ;  /* 0x00018e0000077ab9 */ /* 0x000fe20000000800 */
[----:B------:R-:W-:-:S03]  /*5fc0*/  LOP3.LUT R21, R21, UR4, RZ, 0xc0, !PT ;  /* 0x0000000415157c12 */ /* 0x000fc6000f8ec0ff */
[----:B------:R-:W-:Y:S02]  /*5fd0*/  IMAD.MOV R7, RZ, RZ, -R5 ;  /* 0x000000ffff077224 */ /* 0x000fe400078e0a05 */
[----:B------:R-:W-:Y:S02]  /*5fe0*/  IMAD R4, R5, UR5, R4 ;  /* 0x0000000505047c24 */ /* 0x000fe4000f8e0204 */
[----:B------:R-:W-:Y:S01]  /*5ff0*/  IMAD R20, R7, UR7, R20 ;  /* 0x0000000707147c24 */ /* 0x000fe2000f8e0214 */
[----:B------:R-:W-:Y:S01]  /*6000*/  ULDC UR7, c[0x0][0x600] ;  /* 0x0001800000077ab9 */ /* 0x000fe20000000800 */
[----:B------:R-:W-:Y:S02]  /*6010*/  IMAD R15, R4, UR8, R15 ;  /* 0x00000008040f7c24 */ /* 0x000fe4000f8e020f */
[----:B------:R-:W-:Y:S02]  /*6020*/  IMAD R6, R20, UR7, R21 ;  /* 0x0000000714067c24 */ /* 0x000fe4000f8e0215 */
[----:B------:R-:W-:-:S03]  /*6030*/  IMAD.MOV.U32 R4, RZ, RZ, 0x1 ;  /* 0x00000001ff047424 */ /* 0x000fc600078e00ff */
[----:B------:R-:W-:Y:S02]  /*6040*/  SEL R20, R6, R15, !P2 ;  /* 0x0000000f06147207 */ /* 0x000fe40005000000 */
[----:B------:R-:W-:Y:S01]  /*6050*/  SEL R21, R15, R6, !P2 ;  /* 0x000000060f157207 */ /* 0x000fe20005000000 */
[----:B------:R-:W-:-:S07]  /*6060*/  IMAD.MOV.U32 R6, RZ, RZ, R14 ;  /* 0x000000ffff067224 */ /* 0x000fce00078e000e */
.L_x_110:
[----:B------:R-:W-:Y:S05]  /*6070*/  BSYNC B1 ;  /* 0x0000000000017941 */ /* 0x000fea0003800000 */
.L_x_109:
[----:B------:R-:W-:-:S13]  /*6080*/  LOP3.LUT P0, RZ, R4, 0xff, RZ, 0xc0, !PT ;  /* 0x000000ff04ff7812 */ /* 0x000fda000780c0ff */
[----:B------:R-:W-:Y:S05]  /*6090*/  @P0 BRA `(.L_x_113) ;  /* 0xfffffff4000c0947 */ /* 0x000fea000383ffff */
[----:B------:R-:W-:Y:S05]  /*60a0*/  BSYNC B0 ;  /* 0x0000000000007941 */ /* 0x000fea0003800000 */
.L_x_102:
[----:B------:R-:W-:-:S03]  /*60b0*/  UMOV UR7, 0xffffffff ;  /* 0xffffffff00077882 */ /* 0x000fc60000000000 */
[----:B------:R-:W-:Y:S05]  /*60c0*/  BRA.DIV UR7, `(.L_x_114) ;  /* 0x0000000607147947 */ /* 0x000fea000b800000 */
[----:B------:R-:W-:-:S13]  /*60d0*/  ELECT P6, URZ, PT ;  /* 0x00000000003f782f */ /* 0x000fda00038c0000 */
.L_x_128:
[----:B------:R-:W-:Y:S04]  /*60e0*/  BSSY B0, `(.L_x_115) ;  /* 0x000002b000007945 */ /* 0x000fe80003800000 */
[----:B------:R-:W-:Y:S05]  /*60f0*/  @!P6 BRA `(.L_x_116) ;  /* 0x0000000000a4e947 */ /* 0x000fea0003800000 */
[----:B------:R-:W-:-:S04]  /*6100*/  LOP3.LUT R18, R18, 0x2, RZ, 0xfc, !PT ;  /* 0x0000000212127812 */ /* 0x000fc800078efcff */
[----:B------:R-:W-:-:S13]  /*6110*/  ISETP.NE.AND P0, PT, R18, 0x3, PT ;  /* 0x000000031200780c */ /* 0x000fda0003f05270 */
[----:B------:R-:W-:Y:S05]  /*6120*/  @!P0 BRA `(.L_x_117) ;  /* 0x0000000000048947 */ /* 0x000fea0003800000 */
[----:B------:R-:W-:Y:S01]  /*6130*/  BPT.TRAP 0x1 ;  /* 0x000000040000795c */ /* 0x000fe20000300000 */
.L_x_117:
[----:B------:R-:W0:Y:S01]  /*6140*/  S2R R5, SR_CgaCtaId ;  /* 0x0000000000057919 */ /* 0x000e220000008800 */
[----:B------:R-:W-:Y:S02]  /*6150*/  MOV R0, 0x400 ;  /* 0x0000040000007802 */ /* 0x000fe40000000f00 */
[----:B------:R-:W-:Y:S02]  /*6160*/  SHF.L.U32 R2, R3, 0x1f, RZ ;  /* 0x0000001f03027819 */ /* 0x000fe400000006ff */
[----:B0-----:R-:W-:-:S05]  /*6170*/  LEA R5, R5, R0, 0x18 ;  /* 0x0000000005057211 */ /* 0x001fca00078ec0ff */
[----:B------:R-:W-:-:S04]  /*6180*/  VIADD R5, R5, 0x20 ;  /* 0x0000002005057836 */ /* 0x000fc80000000000 */
[C---:B------:R-:W-:Y:S02]  /*6190*/  IMAD R7, R8.reuse, 0x8, R5 ;  /* 0x0000000808077824 */ /* 0x040fe400078e0205 */
[----:B------:R-:W-:Y:S02]  /*61a0*/  VIADD R8, R8, 0x1 ;  /* 0x0000000108087836 */ /* 0x000fe40000000000 */
[----:B------:R-:W0:Y:S03]  /*61b0*/  SYNCS.PHASECHK.TRANS64.TRYWAIT P0, [R7+URZ], R2 ;  /* 0x00000002070075a7 */ /* 0x000e26000800017f */
[----:B------:R-:W-:-:S04]  /*61c0*/  ISETP.NE.AND P1, PT, R8, 0x4, PT ;  /* 0x000000040800780c */ /* 0x000fc80003f25270 */
[----:B------:R-:W-:Y:S02]  /*61d0*/  SEL R0, RZ, 0x1, P1 ;  /* 0x00000001ff007807 */ /* 0x000fe40000800000 */
[----:B------:R-:W-:Y:S02]  /*61e0*/  SEL R8, R8, RZ, P1 ;  /* 0x000000ff08087207 */ /* 0x000fe40000800000 */
[----:B------:R-:W-:-:S03]  /*61f0*/  LOP3.LUT R9, R3, R0, RZ, 0x3c, !PT ;  /* 0x0000000003097212 */ /* 0x000fc600078e3cff */
[----:B------:R-:W-:Y:S01]  /*6200*/  IMAD R6, R8, 0x8, R5 ;  /* 0x0000000808067824 */ /* 0x000fe200078e0205 */
[----:B------:R-:W-:Y:S01]  /*6210*/  SHF.L.U32 R3, R9, 0x1f, RZ ;  /* 0x0000001f09037819 */ /* 0x000fe200000006ff */
[----:B0-----:R-:W-:Y:S06]  /*6220*/  @!P0 BRA `(.L_x_118) ;  /* 0x0000000000dc8947 */ /* 0x001fec0003800000 */
.L_x_129:
[----:B------:R-:W1:Y:S01]  /*6230*/  SYNCS.PHASECHK.TRANS64.TRYWAIT P0, [R6+URZ], R3 ;  /* 0x00000003060075a7 */ /* 0x000e62000800017f */
[----:B------:R-:W-:-:S05]  /*6240*/  VIADD R0, R8, 0x1 ;  /* 0x0000000108007836 */ /* 0x000fca0000000000 */
[----:B------:R-:W-:-:S04]  /*6250*/  ISETP.NE.AND P1, PT, R0, 0x4, PT ;  /* 0x000000040000780c */ /* 0x000fc80003f25270 */
[----:B0-----:R-:W-:Y:S02]  /*6260*/  SEL R2, RZ, 0x1, P1 ;  /* 0x00000001ff027807 */ /* 0x001fe40000800000 */
[----:B------:R-:W-:Y:S02]  /*6270*/  SEL R0, R0, RZ, P1 ;  /* 0x000000ff00007207 */ /* 0x000fe40000800000 */
[----:B------:R-:W-:-:S03]  /*6280*/  LOP3.LUT R9, R9, R2, RZ, 0x3c, !PT ;  /* 0x0000000209097212 */ /* 0x000fc600078e3cff */
[----:B------:R-:W-:Y:S01]  /*6290*/  IMAD R7, R0, 0x8, R5 ;  /* 0x0000000800077824 */ /* 0x000fe200078e0205 */
[----:B------:R-:W-:Y:S01]  /*62a0*/  SHF.L.U32 R4, R9, 0x1f, RZ ;  /* 0x0000001f09047819 */ /* 0x000fe200000006ff */
[----:B-1----:R-:W-:Y:S06]  /*62b0*/  @!P0 BRA `(.L_x_119) ;  /* 0x0000000000cc8947 */ /* 0x002fec0003800000 */
.L_x_130:
[----:B------:R-:W1:Y:S01]  /*62c0*/  SYNCS.PHASECHK.TRANS64.TRYWAIT P0, [R7+URZ], R4 ;  /* 0x00000004070075a7 */ /* 0x000e62000800017f */
[----:B------:R-:W-:-:S05]  /*62d0*/  VIADD R0, R0, 0x1 ;  /* 0x0000000100007836 */ /* 0x000fca0000000000 */
[----:B------:R-:W-:-:S04]  /*62e0*/  ISETP.NE.AND P1, PT, R0, 0x4, PT ;  /* 0x000000040000780c */ /* 0x000fc80003f25270 */
[----:B------:R-:W-:Y:S02]  /*62f0*/  SEL R2, RZ, 0x1, P1 ;  /* 0x00000001ff027807 */ /* 0x000fe40000800000 */
[----:B------:R-:W-:Y:S02]  /*6300*/  SEL R0, R0, RZ, P1 ;  /* 0x000000ff00007207 */ /* 0x000fe40000800000 */
[----:B------:R-:W-:Y:S01]  /*6310*/  LOP3.LUT R2, R9, R2, RZ, 0x3c, !PT ;  /* 0x0000000209027212 */ /* 0x000fe200078e3cff */
[----:B-1----:R-:W-:Y:S06]  /*6320*/  @!P0 BRA `(.L_x_120) ;  /* 0x0000000000c48947 */ /* 0x002fec0003800000 */
.L_x_131:
[----:B------:R-:W-:Y:S01]  /*6330*/  IMAD R5, R0, 0x8, R5 ;  /* 0x0000000800057824 */ /* 0x000fe200078e0205 */
[----:B------:R-:W-:-:S07]  /*6340*/  SHF.L.U32 R0, R2, 0x1f, RZ ;  /* 0x0000001f02007819 */ /* 0x000fce00000006ff */
.L_x_121:
[----:B--2---:R2:W3:Y:S02]  /*6350*/  SYNCS.PHASECHK.TRANS64.TRYWAIT P0, [R5+URZ], R0 ;  /* 0x00000000050075a7 */ /* 0x0044e4000800017f */
[----:B---3--:R-:W-:Y:S05]  /*6360*/  @!P0 NANOSLEEP.SYNCS 0x989680 ;  /* 0x009896800000895d */ /* 0x008fea0003900000 */
[----:B------:R-:W3:Y:S02]  /*6370*/  @!P0 SYNCS.PHASECHK.TRANS64 P0, [R5+URZ], R0 ;  /* 0x00000000050085a7 */ /* 0x000ee4000800007f */
[----:B---3--:R-:W-:Y:S05]  /*6380*/  @!P0 BRA `(.L_x_121) ;  /* 0xfffffffc00f08947 */ /* 0x008fea000383ffff */
.L_x_116:
[----:B------:R-:W-:Y:S05]  /*6390*/  BSYNC B0 ;  /* 0x0000000000007941 */ /* 0x000fea0003800000 */
.L_x_115:
[----:B------:R-:W-:Y:S05]  /*63a0*/  EXIT ;  /* 0x000000000000794d */ /* 0x000fea0003800000 */
.L_x_21:
[----:B-1----:R1:W2:Y:S02]  /*63b0*/  SYNCS.PHASECHK.TRANS64.TRYWAIT P1, [R3+URZ], R0 ;  /* 0x00000000030075a7 */ /* 0x0022a4000802017f */
[----:B--2---:R-:W-:Y:S05]  /*63c0*/  @!P1 NANOSLEEP.SYNCS 0x989680 ;  /* 0x009896800000995d */ /* 0x004fea0003900000 */
[----:B------:R-:W2:Y:S02]  /*63d0*/  @!P1 SYNCS.PHASECHK.TRANS64 P1, [R3+URZ], R0 ;  /* 0x00000000030095a7 */ /* 0x000ea4000802007f */
[----:B--2---:R-:W-:Y:S05]  /*63e0*/  @!P1 BRA `(.L_x_21) ;  /* 0xfffffffc00f09947 */ /* 0x004fea000383ffff */
[----:B------:R-:W-:Y:S05]  /*63f0*/  BRA `(.L_x_20) ;  /* 0xffffffb000ec7947 */ /* 0x000fea000383ffff */
.L_x_26:
[----:B-1----:R1:W2:Y:S02]  /*6400*/  SYNCS.PHASECHK.TRANS64.TRYWAIT P1, [R5+URZ], R4 ;  /* 0x00000004050075a7 */ /* 0x0022a4000802017f */
[----:B--2---:R-:W-:Y:S05]  /*6410*/  @!P1 NANOSLEEP.SYNCS 0x989680 ;  /* 0x009896800000995d */ /* 0x004fea0003900000 */
[----:B------:R-:W2:Y:S02]  /*6420*/  @!P1 SYNCS.PHASECHK.TRANS64 P1, [R5+URZ], R4 ;  /* 0x00000004050095a7 */ /* 0x000ea4000802007f */
[----:B--2---:R-:W-:Y:S05]  /*6430*/  @!P1 BRA `(.L_x_26) ;  /* 0xfffffffc00f09947 */ /* 0x004fea000383ffff */
[----:B------:R-:W-:Y:S05]  /*6440*/  BRA `(.L_x_25) ;  /* 0xffffffb800387947 */ /* 0x000fea000383ffff */
.L_x_103:
[----:B------:R-:W-:Y:S01]  /*6450*/  BSSY B1, `(.L_x_122) ;  /* 0x0000006000017945 */ /* 0x000fe20003800000 */
[----:B------:R-:W-:-:S07]  /*6460*/  IMAD.MOV.U32 R15, RZ, RZ, -0x1 ;  /* 0xffffffffff0f7424 */ /* 0x000fce00078e00ff */
[----:B------:R-:W-:Y:S05]  /*6470*/  WARPSYNC.COLLECTIVE R15, `(.L_x_123) ;  /* 0x000000000f0c7348 */ /* 0x000fea0003c00000 */
[----:B------:R-:W-:Y:S02]  /*6480*/  ELECT P6, UR62, PT ;  /* 0x00000000003e782f */ /* 0x000fe400038c0000 */
[----:B------:R-:W-:Y:S01]  /*6490*/  MOV R14, UR62 ;  /* 0x0000003e000e7c02 */ /* 0x000fe20008000f00 */
[----:B------:R-:W-:Y:S10]  /*64a0*/  ENDCOLLECTIVE ;  /* 0x000000000000791b */ /* 0x000ff40003800000 */
.L_x_123:
[----:B------:R-:W-:Y:S05]  /*64b0*/  BSYNC B1 ;  /* 0x0000000000017941 */ /* 0x000fea0003800000 */
.L_x_122:
[----:B------:R-:W-:Y:S05]  /*64c0*/  BRA `(.L_x_124) ;  /* 0xfffffff0000c7947 */ /* 0x000fea000383ffff */
.L_x_106:
[----:B-1----:R1:W2:Y:S02]  /*64d0*/  SYNCS.PHASECHK.TRANS64.TRYWAIT P0, [R23+URZ+0x20], R14 ;  /* 0x0000200e170075a7 */ /* 0x0022a4000800017f */
[----:B--2---:R-:W-:Y:S05]  /*64e0*/  @!P0 NANOSLEEP.SYNCS 0x989680 ;  /* 0x009896800000895d */ /* 0x004fea0003900000 */
[----:B------:R-:W2:Y:S02]  /*64f0*/  @!P0 SYNCS.PHASECHK.TRANS64 P0, [R23+URZ+0x20], R14 ;  /* 0x0000200e170085a7 */ /* 0x000ea4000800007f */
[----:B--2---:R-:W-:Y:S05]  /*6500*/  @!P0 BRA `(.L_x_106) ;  /* 0xfffffffc00f08947 */ /* 0x004fea000383ffff */
[----:B------:R-:W-:Y:S05]  /*6510*/  BRA `(.L_x_125) ;  /* 0xfffffff000447947 */ /* 0x000fea000383ffff */
.L_x_114:
[----:B------:R-:W-:Y:S01]  /*6520*/  BSSY B0, `(.L_x_126) ;  /* 0x0000006000007945 */ /* 0x000fe20003800000 */
[----:B------:R-:W-:-:S07]  /*6530*/  IMAD.MOV.U32 R15, RZ, RZ, -0x1 ;  /* 0xffffffffff0f7424 */ /* 0x000fce00078e00ff */
[----:B------:R-:W-:Y:S05]  /*6540*/  WARPSYNC.COLLECTIVE R15, `(.L_x_127) ;  /* 0x000000000f0c7348 */ /* 0x000fea0003c00000 */
[----:B------:R-:W-:Y:S02]  /*6550*/  ELECT P6, UR62, PT ;  /* 0x00000000003e782f */ /* 0x000fe400038c0000 */
[----:B------:R-:W-:Y:S01]  /*6560*/  MOV R14, UR62 ;  /* 0x0000003e000e7c02 */ /* 0x000fe20008000f00 */
[----:B------:R-:W-:Y:S10]  /*6570*/  ENDCOLLECTIVE ;  /* 0x000000000000791b */ /* 0x000ff40003800000 */
.L_x_127:
[----:B------:R-:W-:Y:S05]  /*6580*/  BSYNC B0 ;  /* 0x0000000000007941 */ /* 0x000fea0003800000 */
.L_x_126:
[----:B------:R-:W-:Y:S05]  /*6590*/  BRA `(.L_x_128) ;  /* 0xfffffff800d07947 */ /* 0x000fea000383ffff */
.L_x_118:
[----:B0-----:R0:W1:Y:S02]  /*65a0*/  SYNCS.PHASECHK.TRANS64.TRYWAIT P0, [R7+URZ], R2 ;  /* 0x00000002070075a7 */ /* 0x001064000800017f */
[----:B-1----:R-:W-:Y:S05]  /*65b0*/  @!P0 NANOSLEEP.SYNCS 0x989680 ;  /* 0x009896800000895d */ /* 0x002fea0003900000 */
[----:B------:R-:W1:Y:S02]  /*65c0*/  @!P0 SYNCS.PHASECHK.TRANS64 P0, [R7+URZ], R2 ;  /* 0x00000002070085a7 */ /* 0x000e64000800007f */
[----:B-1----:R-:W-:Y:S05]  /*65d0*/  @!P0 BRA `(.L_x_118) ;  /* 0xfffffffc00f08947 */ /* 0x002fea000383ffff */
[----:B------:R-:W-:Y:S05]  /*65e0*/  BRA `(.L_x_129) ;  /* 0xfffffffc00107947 */ /* 0x000fea000383ffff */
.L_x_119:
[----:B0-----:R0:W1:Y:S02]  /*65f0*/  SYNCS.PHASECHK.TRANS64.TRYWAIT P0, [R6+URZ], R3 ;  /* 0x00000003060075a7 */ /* 0x001064000800017f */
[----:B-1----:R-:W-:Y:S05]  /*6600*/  @!P0 NANOSLEEP.SYNCS 0x989680 ;  /* 0x009896800000895d */ /* 0x002fea0003900000 */
[----:B------:R-:W1:Y:S02]  /*6610*/  @!P0 SYNCS.PHASECHK.TRANS64 P0, [R6+URZ], R3 ;  /* 0x00000003060085a7 */ /* 0x000e64000800007f */
[----:B-1----:R-:W-:Y:S05]  /*6620*/  @!P0 BRA `(.L_x_119) ;  /* 0xfffffffc00f08947 */ /* 0x002fea000383ffff */
[----:B------:R-:W-:Y:S05]  /*6630*/  BRA `(.L_x_130) ;  /* 0xfffffffc00207947 */ /* 0x000fea000383ffff */
.L_x_120:
[----:B-1----:R1:W2:Y:S02]  /*6640*/  SYNCS.PHASECHK.TRANS64.TRYWAIT P0, [R7+URZ], R4 ;  /* 0x00000004070075a7 */ /* 0x0022a4000800017f */
[----:B--2---:R-:W-:Y:S05]  /*6650*/  @!P0 NANOSLEEP.SYNCS 0x989680 ;  /* 0x009896800000895d */ /* 0x004fea0003900000 */
[----:B------:R-:W2:Y:S02]  /*6660*/  @!P0 SYNCS.PHASECHK.TRANS64 P0, [R7+URZ], R4 ;  /* 0x00000004070085a7 */ /* 0x000ea4000800007f */
[----:B--2---:R-:W-:Y:S05]  /*6670*/  @!P0 BRA `(.L_x_120) ;  /* 0xfffffffc00f08947 */ /* 0x004fea000383ffff */
[----:B------:R-:W-:Y:S05]  /*6680*/  BRA `(.L_x_131) ;  /* 0xfffffffc00287947 */ /* 0x000fea000383ffff */
.L_x_132:
[----:B------:R-:W-:-:S00]  /*6690*/  BRA `(.L_x_132) ;  /* 0xfffffffc00fc7947 */ /* 0x000fc0000383ffff */
[----:B------:R-:W-:-:S00]  /*66a0*/  NOP ;  /* 0x0000000000007918 */ /* 0x000fc00000000000 */
        /* <DEDUP_REMOVED lines=13> */
.L_x_133:


//--------------------- .nv.global.init           --------------------------
	.section	.nv.global.init,"aw",@progbits
.nv.global.init:
	.type		$str$22,@object
	.size		$str$22,($str$23 - $str$22)
$str$22:
        /*0000*/ 	.byte	0x6b, 0x5f, 0x74, 0x69, 0x6c, 0x65, 0x5f, 0x63, 0x6f, 0x75, 0x6e, 0x74, 0x20, 0x3e, 0x3d, 0x20
        /*0010*/ 	.byte	0x31, 0x00
	.type		$str$23,@object
	.size		$str$23,(__unnamed_1 - $str$23)
$str$23:
        /*0012*/ 	.byte	0x2f, 0x74, 0x6d, 0x70, 0x2f, 0x63, 0x75, 0x74, 0x6c, 0x61, 0x73, 0x73, 0x5f, 0x73, 0x77, 0x65
        /*0022*/ 	.byte	0x65, 0x70, 0x5f, 0x73, 0x72, 0x63, 0x2f, 0x69, 0x6e, 0x63, 0x6c, 0x75, 0x64, 0x65, 0x2f, 0x63
        /*0032*/ 	.byte	0x75, 0x74, 0x6c, 0x61, 0x73, 0x73, 0x2f, 0x67, 0x65, 0x6d, 0x6d, 0x2f, 0x63, 0x6f, 0x6c, 0x6c
        /*0042*/ 	.byte	0x65, 0x63, 0x74, 0x69, 0x76, 0x65, 0x2f, 0x73, 0x6d, 0x39, 0x30, 0x5f, 0x6d, 0x6d, 0x61, 0x5f
        /*0052*/ 	.byte	0x74, 0x6d, 0x61, 0x5f, 0x67, 0x6d, 0x6d, 0x61, 0x5f, 0x73, 0x73, 0x5f, 0x77, 0x61, 0x72, 0x70
        /*0062*/ 	.byte	0x73, 0x70, 0x65, 0x63, 0x69, 0x61, 0x6c, 0x69, 0x7a, 0x65, 0x64, 0x2e, 0x68, 0x70, 0x70, 0x00
	.type		__unnamed_1,@object
	.size		__unnamed_1,(.L_0 - __unnamed_1)
__unnamed_1:
        /*0072*/ 	.byte	0x76, 0x6f, 0x69, 0x64, 0x20, 0x63, 0x75, 0x74, 0x6c, 0x61, 0x73, 0x73, 0x3a, 0x3a, 0x67, 0x65
        /* <DEDUP_REMOVED lines=180> */
        /*0bc2*/ 	.byte	0x65, 0x3a, 0x3a, 0x69, 0x64, 0x65, 0x6e, 0x74, 0x69, 0x74, 0x79, 0x5d, 0x00
.L_0:


//--------------------- .nv.shared._ZN7cutlass13device_kernelINS_4gemm6kernel13GemmUniversalIN4cute5tupleIJiiiiEEENS1_10collective13CollectiveMmaINS1_34MainloopSm90TmaGmmaWarpSpecializedILi4ENS5_IJNS4_1CILi2EEENSA_ILi1EEESC_EEENS1_35KernelTmaWarpSpecializedCooperativeEEENS5_IJNSA_ILi128EEENSA_ILi64EEESG_EEENS_10bfloat16_tENS5_IJlSC_lEEESJ_SK_NS4_8TiledMMAINS4_8MMA_AtomIJNS4_4SM904GMMA27MMA_64x64x16_F32BF16BF16_SSILNSO_5MajorE0ELSQ_0ELNSO_7ScaleInE1ELSR_1EEEEEENS4_6LayoutISD_NS5_IJSC_NSA_ILi0EEESV_EEEEENS5_IJNS4_10UnderscoreESY_SY_EEEEENS4_13SM90_TMA_LOADENS4_14ComposedLayoutINS4_7SwizzleILi3ELi4ELi3EEENS4_18smem_ptr_flag_bitsILi16EEENSU_INS5_IJNSA_ILi8EEESH_EEENS5_IJSH_SC_EEEEEEEvNS4_8identityENS4_23SM90_TMA_LOAD_MULTICASTES1B_vS1C_EENS_8epilogue10collective6detail29Sm90TmaWarpSpecializedAdapterINS1G_15DefaultEpilogueISJ_SK_SK_NS1F_6thread17LinearCombinationISJ_Li1EffLNS1K_9ScaleType4KindE0ELNS_15FloatRoundStyleE2ESJ_EENS1_15EpilogueDefaultEEEEEvvEEEEvNT_6ParamsE --------------------------
	.section	.nv.shared._ZN7cutlass13device_kernelINS_4gemm6kernel13GemmUniversalIN4cute5tupleIJiiiiEEENS1_10collective13CollectiveMmaINS1_34MainloopSm90TmaGmmaWarpSpecializedILi4ENS5_IJNS4_1CILi2EEENSA_ILi1EEESC_EEENS1_35KernelTmaWarpSpecializedCooperativeEEENS5_IJNSA_ILi128EEENSA_ILi64EEESG_EEENS_10bfloat16_tENS5_IJlSC_lEEESJ_SK_NS4_8TiledMMAINS4_8MMA_AtomIJNS4_4SM904GMMA27MMA_64x64x16_F32BF16BF16_SSILNSO_5MajorE0ELSQ_0ELNSO_7ScaleInE1ELSR_1EEEEEENS4_6LayoutISD_NS5_IJSC_NSA_ILi0EEESV_EEEEENS5_IJNS4_10UnderscoreESY_SY_EEEEENS4_13SM90_TMA_LOADENS4_14ComposedLayoutINS4_7SwizzleILi3ELi4ELi3EEENS4_18smem_ptr_flag_bitsILi16EEENSU_INS5_IJNSA_ILi8EEESH_EEENS5_IJSH_SC_EEEEEEEvNS4_8identityENS4_23SM90_TMA_LOAD_MULTICASTES1B_vS1C_EENS_8epilogue10collective6detail29Sm90TmaWarpSpecializedAdapterINS1G_15DefaultEpilogueISJ_SK_SK_NS1F_6thread17LinearCombinationISJ_Li1EffLNS1K_9ScaleType4KindE0ELNS_15FloatRoundStyleE2ESJ_EENS1_15EpilogueDefaultEEEEEvvEEEEvNT_6ParamsE,"aw",@nobits
	.sectionflags	@""
	.align	16
	.zero		1024


//--------------------- .nv.shared.reserved.0     --------------------------
	.section	.nv.shared.reserved.0,"aw",@nobits
	.weak		__nv_reservedSMEM_offset_0_alias
	.size		__nv_reservedSMEM_offset_0_alias, 0, 0
	.other		__nv_reservedSMEM_offset_0_alias,@"STO_CUDA_RESERVED_SHARED STV_DEFAULT"
__nv_reservedSMEM_offset_0_alias:
	.zero		0


//--------------------- .nv.global                --------------------------
	.section	.nv.global,"aw",@nobits
.nv.global:
	.type		_ZN39_INTERNAL_31bb989d_4_k_cu_5ca50bde_33354cute1_E,@object
	.size		_ZN39_INTERNAL_31bb989d_4_k_cu_5ca50bde_33354cute1_E,(_ZN39_INTERNAL_31bb989d_4_k_cu_5ca50bde_33354cuda3std3__45__cpo6cbeginE - _ZN39_INTERNAL_31bb989d_4_k_cu_5ca50bde_33354cute1_E)
_ZN39_INTERNAL_31bb989d_4_k_cu_5ca50bde_33354cute1_E:
	.zero		1
	.type		_ZN39_INTERNAL_31bb989d_4_k_cu_5ca50bde_33354cuda3std3__45__cpo6cbeginE,@object
	.size		_ZN39_INTERNAL_31bb989d_4_k_cu_5ca50bde_33354cuda3std3__45__cpo6cbeginE,(_ZN39_INTERNAL_31bb989d_4_k_cu_5ca50bde_33354cuda3std3__48in_placeE - _ZN39_INTERNAL_31bb989d_4_k_cu_5ca50bde_33354cuda3std3__45__cpo6cbeginE)
_ZN39_INTERNAL_31bb989d_4_k_cu_5ca50bde_33354cuda3std3__45__cpo6cbeginE:
	.zero		1
	.type		_ZN39_INTERNAL_31bb989d_4_k_cu_5ca50bde_33354cuda3std3__48in_placeE,@object
	.size		_ZN39_INTERNAL_31bb989d_4_k_cu_5ca50bde_33354cuda3std3__48in_placeE,(_ZN39_INTERNAL_31bb989d_4_k_cu_5ca50bde_33354cuda3std6ranges3__45__cpo9iter_moveE - _ZN39_INTERNAL_31bb989d_4_k_cu_5ca50bde_33354cuda3std3__48in_placeE)
_ZN39_INTERNAL_31bb989d_4_k_cu_5ca50bde_33354cuda3std3__48in_placeE:
	.zero		1
	.type		_ZN39_INTERNAL_31bb989d_4_k_cu_5ca50bde_33354cuda3std6ranges3__45__cpo9iter_moveE,@object
	.size		_ZN39_INTERNAL_31bb989d_4_k_cu_5ca50bde_33354cuda3std6ranges3__45__cpo9iter_moveE,(_ZN39_INTERNAL_31bb989d_4_k_cu_5ca50bde_33354cuda3std3__45__cpo5beginE - _ZN39_INTERNAL_31bb989d_4_k_cu_5ca50bde_33354cuda3std6ranges3__45__cpo9iter_moveE)
_ZN39_INTERNAL_31bb989d_4_k_cu_5ca50bde_33354cuda3std6ranges3__45__cpo9iter_moveE:
	.zero		1
	.type		_ZN39_INTERNAL_31bb989d_4_k_cu_5ca50bde_33354cuda3std3__45__cpo5beginE,@object
	.size		_ZN39_INTERNAL_31bb989d_4_k_cu_5ca50bde_33354cuda3std3__45__cpo5beginE,(_ZN39_INTERNAL_31bb989d_4_k_cu_5ca50bde_33354cuda3std3__441_GLOBAL__N__31bb989d_4_k_cu_5ca50bde_33356ignoreE - _ZN39_INTERNAL_31bb989d_4_k_cu_5ca50bde_33354cuda3std3__45__cpo5beginE)
_ZN39_INTERNAL_31bb989d_4_k_cu_5ca50bde_33354cuda3std3__45__cpo5beginE:
	.zero		1
	.type		_ZN39_INTERNAL_31bb989d_4_k_cu_5ca50bde_33354cuda3std3__441_GLOBAL__N__31bb989d_4_k_cu_5ca50bde_33356ignoreE,@object
	.size		_ZN39_INTERNAL_31bb989d_4_k_cu_5ca50bde_33354cuda3std3__441_GLOBAL__N__31bb989d_4_k_cu_5ca50bde_33356ignoreE,(_ZN39_INTERNAL_31bb989d_4_k_cu_5ca50bde_33354cute7productE - _ZN39_INTERNAL_31bb989d_4_k_cu_5ca50bde_33354cuda3std3__441_GLOBAL__N__31bb989d_4_k_cu_5ca50bde_33356ignoreE)
_ZN39_INTERNAL_31bb989d_4_k_cu_5ca50bde_33354cuda3std3__441_GLOBAL__N__31bb989d_4_k_cu_5ca50bde_33356ignoreE:
	.zero		1
	.type		_ZN39_INTERNAL_31bb989d_4_k_cu_5ca50bde_33354cute7productE,@object
	.size		_ZN39_INTERNAL_31bb989d_4_k_cu_5ca50bde_33354cute7productE,(_ZN39_INTERNAL_31bb989d_4_k_cu_5ca50bde_33354cuda3std3__45__cpo3endE - _ZN39_INTERNAL_31bb989d_4_k_cu_5ca50bde_33354cute7productE)
_ZN39_INTERNAL_31bb989d_4_k_cu_5ca50bde_33354cute7productE:
	.zero		1
	.type		_ZN39_INTERNAL_31bb989d_4_k_cu_5ca50bde_33354cuda3std3__45__cpo3endE,@object
	.size		_ZN39_INTERNAL_31bb989d_4_k_cu_5ca50bde_33354cuda3std3__45__cpo3endE,(_ZN39_INTERNAL_31bb989d_4_k_cu_5ca50bde_33354cuda3std3__419piecewise_constructE - _ZN39_INTERNAL_31bb989d_4_k_cu_5ca50bde_33354cuda3std3__45__cpo3endE)
_ZN39_INTERNAL_31bb989d_4_k_cu_5ca50bde_33354cuda3std3__45__cpo3endE:
	.zero		1
	.type		_ZN39_INTERNAL_31bb989d_4_k_cu_5ca50bde_33354cuda3std3__419piecewise_constructE,@object
	.size		_ZN39_INTERNAL_31bb989d_4_k_cu_5ca50bde_33354cuda3std3__419piecewise_constructE,(_ZN39_INTERNAL_31bb989d_4_k_cu_5ca50bde_33354cuda3std3__45__cpo4cendE - _ZN39_INTERNAL_31bb989d_4_k_cu_5ca50bde_33354cuda3std3__419piecewise_constructE)
_ZN39_INTERNAL_31bb989d_4_k_cu_5ca50bde_33354cuda3std3__419piecewise_constructE:
	.zero		1
	.type		_ZN39_INTERNAL_31bb989d_4_k_cu_5ca50bde_33354cuda3std3__45__cpo4cendE,@object
	.size		_ZN39_INTERNAL_31bb989d_4_k_cu_5ca50bde_33354cuda3std3__45__cpo4cendE,(_ZN39_INTERNAL_31bb989d_4_k_cu_5ca50bde_33354cuda3std6ranges3__45__cpo4swapE - _ZN39_INTERNAL_31bb989d_4_k_cu_5ca50bde_33354cuda3std3__45__cpo4cendE)
_ZN39_INTERNAL_31bb989d_4_k_cu_5ca50bde_33354cuda3std3__45__cpo4cendE:
	.zero		1
	.type		_ZN39_INTERNAL_31bb989d_4_k_cu_5ca50bde_33354cuda3std6ranges3__45__cpo4swapE,@object
	.size		_ZN39_INTERNAL_31bb989d_4_k_cu_5ca50bde_33354cuda3std6ranges3__45__cpo4swapE,(.L_8 - _ZN39_INTERNAL_31bb989d_4_k_cu_5ca50bde_33354cuda3std6ranges3__45__cpo4swapE)
_ZN39_INTERNAL_31bb989d_4_k_cu_5ca50bde_33354cuda3std6ranges3__45__cpo4swapE:
	.zero		1
.L_8:


//--------------------- .nv.constant0._ZN7cutlass13device_kernelINS_4gemm6kernel13GemmUniversalIN4cute5tupleIJiiiiEEENS1_10collective13CollectiveMmaINS1_34MainloopSm90TmaGmmaWarpSpecializedILi4ENS5_IJNS4_1CILi2EEENSA_ILi1EEESC_EEENS1_35KernelTmaWarpSpecializedCooperativeEEENS5_IJNSA_ILi128EEENSA_ILi64EEESG_EEENS_10bfloat16_tENS5_IJlSC_lEEESJ_SK_NS4_8TiledMMAINS4_8MMA_AtomIJNS4_4SM904GMMA27MMA_64x64x16_F32BF16BF16_SSILNSO_5MajorE0ELSQ_0ELNSO_7ScaleInE1ELSR_1EEEEEENS4_6LayoutISD_NS5_IJSC_NSA_ILi0EEESV_EEEEENS5_IJNS4_10UnderscoreESY_SY_EEEEENS4_13SM90_TMA_LOADENS4_14ComposedLayoutINS4_7SwizzleILi3ELi4ELi3EEENS4_18smem_ptr_flag_bitsILi16EEENSU_INS5_IJNSA_ILi8EEESH_EEENS5_IJSH_SC_EEEEEEEvNS4_8identityENS4_23SM90_TMA_LOAD_MULTICASTES1B_vS1C_EENS_8epilogue10collective6detail29Sm90TmaWarpSpecializedAdapterINS1G_15DefaultEpilogueISJ_SK_SK_NS1F_6thread17LinearCombinationISJ_Li1EffLNS1K_9ScaleType4KindE0ELNS_15FloatRoundStyleE2ESJ_EENS1_15EpilogueDefaultEEEEEvvEEEEvNT_6ParamsE --------------------------
	.section	.nv.constant0._ZN7cutlass13device_kernelINS_4gemm6kernel13GemmUniversalIN4cute5tupleIJiiiiEEENS1_10collective13CollectiveMmaINS1_34MainloopSm90TmaGmmaWarpSpecializedILi4ENS5_IJNS4_1CILi2EEENSA_ILi1EEESC_EEENS1_35KernelTmaWarpSpecializedCooperativeEEENS5_IJNSA_ILi128EEENSA_ILi64EEESG_EEENS_10bfloat16_tENS5_IJlSC_lEEESJ_SK_NS4_8TiledMMAINS4_8MMA_AtomIJNS4_4SM904GMMA27MMA_64x64x16_F32BF16BF16_SSILNSO_5MajorE0ELSQ_0ELNSO_7ScaleInE1ELSR_1EEEEEENS4_6LayoutISD_NS5_IJSC_NSA_ILi0EEESV_EEEEENS5_IJNS4_10UnderscoreESY_SY_EEEEENS4_13SM90_TMA_LOADENS4_14ComposedLayoutINS4_7SwizzleILi3ELi4ELi3EEENS4_18smem_ptr_flag_bitsILi16EEENSU_INS5_IJNSA_ILi8EEESH_EEENS5_IJSH_SC_EEEEEEEvNS4_8identityENS4_23SM90_TMA_LOAD_MULTICASTES1B_vS1C_EENS_8epilogue10collective6detail29Sm90TmaWarpSpecializedAdapterINS1G_15DefaultEpilogueISJ_SK_SK_NS1F_6thread17LinearCombinationISJ_Li1EffLNS1K_9ScaleType4KindE0ELNS_15FloatRoundStyleE2ESJ_EENS1_15EpilogueDefaultEEEEEvvEEEEvNT_6ParamsE,"a",@progbits
	.sectionflags	@""
	.align	4
.nv.constant0._ZN7cutlass13device_kernelINS_4gemm6kernel13GemmUniversalIN4cute5tupleIJiiiiEEENS1_10collective13CollectiveMmaINS1_34MainloopSm90TmaGmmaWarpSpecializedILi4ENS5_IJNS4_1CILi2EEENSA_ILi1EEESC_EEENS1_35KernelTmaWarpSpecializedCooperativeEEENS5_IJNSA_ILi128EEENSA_ILi64EEESG_EEENS_10bfloat16_tENS5_IJlSC_lEEESJ_SK_NS4_8TiledMMAINS4_8MMA_AtomIJNS4_4SM904GMMA27MMA_64x64x16_F32BF16BF16_SSILNSO_5MajorE0ELSQ_0ELNSO_7ScaleInE1ELSR_1EEEEEENS4_6LayoutISD_NS5_IJSC_NSA_ILi0EEESV_EEEEENS5_IJNS4_10UnderscoreESY_SY_EEEEENS4_13SM90_TMA_LOADENS4_14ComposedLayoutINS4_7SwizzleILi3ELi4ELi3EEENS4_18smem_ptr_flag_bitsILi16EEENSU_INS5_IJNSA_ILi8EEESH_EEENS5_IJSH_SC_EEEEEEEvNS4_8identityENS4_23SM90_TMA_LOAD_MULTICASTES1B_vS1C_EENS_8epilogue10collective6detail29Sm90TmaWarpSpecializedAdapterINS1G_15DefaultEpilogueISJ_SK_SK_NS1F_6thread17LinearCombinationISJ_Li1EffLNS1K_9ScaleType4KindE0ELNS_15FloatRoundStyleE2ESJ_EENS1_15EpilogueDefaultEEEEEvvEEEEvNT_6ParamsE:
	.zero		1664


//--------------------- SYMBOLS --------------------------

	.type		.nv.reservedSmem.offset0,@object
	.size		.nv.reservedSmem.offset0,0x4
	.type		__assertfail,@function
